//
// Generated by NVIDIA NVVM Compiler
//
// Compiler Build ID: CL-36424714
// Cuda compilation tools, release 13.0, V13.0.88
// Based on NVVM 20.0.0
//

.version 9.0
.target sm_100
.address_size 64

	// .globl	_Z14softmin_kernelPKfPfiii

.visible .entry _Z14softmin_kernelPKfPfiii(
	.param .u64 .ptr .align 1 _Z14softmin_kernelPKfPfiii_param_0,
	.param .u64 .ptr .align 1 _Z14softmin_kernelPKfPfiii_param_1,
	.param .u32 _Z14softmin_kernelPKfPfiii_param_2,
	.param .u32 _Z14softmin_kernelPKfPfiii_param_3,
	.param .u32 _Z14softmin_kernelPKfPfiii_param_4
)
{
	.reg .pred 	%p<51>;
	.reg .b32 	%r<89>;
	.reg .b32 	%f<305>;
	.reg .b64 	%rd<56>;

	ld.param.u64 	%rd12, [_Z14softmin_kernelPKfPfiii_param_0];
	ld.param.u64 	%rd11, [_Z14softmin_kernelPKfPfiii_param_1];
	ld.param.u32 	%r32, [_Z14softmin_kernelPKfPfiii_param_3];
	ld.param.u32 	%r31, [_Z14softmin_kernelPKfPfiii_param_4];
	cvta.to.global.u64 	%rd1, %rd12;
	mov.u32 	%r33, %ctaid.y;
	mov.u32 	%r34, %ntid.y;
	mov.u32 	%r35, %tid.y;
	mad.lo.s32 	%r1, %r33, %r34, %r35;
	mov.u32 	%r36, %ctaid.x;
	mov.u32 	%r37, %ntid.x;
	mov.u32 	%r38, %tid.x;
	mad.lo.s32 	%r2, %r36, %r37, %r38;
	setp.ge.s32 	%p1, %r1, %r32;
	setp.ge.s32 	%p2, %r2, %r31;
	or.pred  	%p3, %p1, %p2;
	@%p3 bra 	$L__BB0_27;
	mul.lo.s32 	%r3, %r31, %r1;
	add.s32 	%r4, %r3, %r2;
	mul.wide.s32 	%rd13, %r4, 4;
	add.s64 	%rd14, %rd1, %rd13;
	ld.global.f32 	%f1, [%rd14];
	setp.lt.s32 	%p4, %r31, 1;
	mov.f32 	%f295, %f1;
	@%p4 bra 	$L__BB0_14;
	and.b32  	%r5, %r31, 15;
	setp.lt.u32 	%p5, %r31, 16;
	mov.b32 	%r80, 0;
	mov.f32 	%f295, %f1;
	@%p5 bra 	$L__BB0_5;
	and.b32  	%r80, %r31, 2147483632;
	neg.s32 	%r84, %r80;
	mul.wide.u32 	%rd15, %r3, 4;
	add.s64 	%rd16, %rd15, %rd1;
	add.s64 	%rd54, %rd16, 32;
	mov.f32 	%f295, %f1;
$L__BB0_4:
	.pragma "nounroll";
	ld.global.f32 	%f28, [%rd54+-32];
	setp.gt.f32 	%p6, %f28, %f295;
	selp.f32 	%f29, %f28, %f295, %p6;
	ld.global.f32 	%f30, [%rd54+-28];
	setp.gt.f32 	%p7, %f30, %f29;
	selp.f32 	%f31, %f30, %f29, %p7;
	ld.global.f32 	%f32, [%rd54+-24];
	setp.gt.f32 	%p8, %f32, %f31;
	selp.f32 	%f33, %f32, %f31, %p8;
	ld.global.f32 	%f34, [%rd54+-20];
	setp.gt.f32 	%p9, %f34, %f33;
	selp.f32 	%f35, %f34, %f33, %p9;
	ld.global.f32 	%f36, [%rd54+-16];
	setp.gt.f32 	%p10, %f36, %f35;
	selp.f32 	%f37, %f36, %f35, %p10;
	ld.global.f32 	%f38, [%rd54+-12];
	setp.gt.f32 	%p11, %f38, %f37;
	selp.f32 	%f39, %f38, %f37, %p11;
	ld.global.f32 	%f40, [%rd54+-8];
	setp.gt.f32 	%p12, %f40, %f39;
	selp.f32 	%f41, %f40, %f39, %p12;
	ld.global.f32 	%f42, [%rd54+-4];
	setp.gt.f32 	%p13, %f42, %f41;
	selp.f32 	%f43, %f42, %f41, %p13;
	ld.global.f32 	%f44, [%rd54];
	setp.gt.f32 	%p14, %f44, %f43;
	selp.f32 	%f45, %f44, %f43, %p14;
	ld.global.f32 	%f46, [%rd54+4];
	setp.gt.f32 	%p15, %f46, %f45;
	selp.f32 	%f47, %f46, %f45, %p15;
	ld.global.f32 	%f48, [%rd54+8];
	setp.gt.f32 	%p16, %f48, %f47;
	selp.f32 	%f49, %f48, %f47, %p16;
	ld.global.f32 	%f50, [%rd54+12];
	setp.gt.f32 	%p17, %f50, %f49;
	selp.f32 	%f51, %f50, %f49, %p17;
	ld.global.f32 	%f52, [%rd54+16];
	setp.gt.f32 	%p18, %f52, %f51;
	selp.f32 	%f53, %f52, %f51, %p18;
	ld.global.f32 	%f54, [%rd54+20];
	setp.gt.f32 	%p19, %f54, %f53;
	selp.f32 	%f55, %f54, %f53, %p19;
	ld.global.f32 	%f56, [%rd54+24];
	setp.gt.f32 	%p20, %f56, %f55;
	selp.f32 	%f57, %f56, %f55, %p20;
	ld.global.f32 	%f58, [%rd54+28];
	setp.gt.f32 	%p21, %f58, %f57;
	selp.f32 	%f295, %f58, %f57, %p21;
	add.s32 	%r84, %r84, 16;
	add.s64 	%rd54, %rd54, 64;
	setp.eq.s32 	%p22, %r84, 0;
	@%p22 bra 	$L__BB0_5;
	bra.uni 	$L__BB0_4;
$L__BB0_5:
	setp.eq.s32 	%p23, %r5, 0;
	@%p23 bra 	$L__BB0_14;
	and.b32  	%r9, %r31, 7;
	setp.lt.u32 	%p24, %r5, 8;
	@%p24 bra 	$L__BB0_8;
	add.s32 	%r40, %r80, %r3;
	mul.wide.u32 	%rd17, %r40, 4;
	add.s64 	%rd18, %rd1, %rd17;
	ld.global.f32 	%f60, [%rd18];
	setp.gt.f32 	%p25, %f60, %f295;
	selp.f32 	%f61, %f60, %f295, %p25;
	cvt.u64.u32 	%rd19, %r3;
	cvt.u64.u32 	%rd20, %r80;
	add.s64 	%rd21, %rd20, %rd19;
	shl.b64 	%rd22, %rd21, 2;
	add.s64 	%rd23, %rd1, %rd22;
	ld.global.f32 	%f62, [%rd23+4];
	setp.gt.f32 	%p26, %f62, %f61;
	selp.f32 	%f63, %f62, %f61, %p26;
	ld.global.f32 	%f64, [%rd23+8];
	setp.gt.f32 	%p27, %f64, %f63;
	selp.f32 	%f65, %f64, %f63, %p27;
	ld.global.f32 	%f66, [%rd23+12];
	setp.gt.f32 	%p28, %f66, %f65;
	selp.f32 	%f67, %f66, %f65, %p28;
	ld.global.f32 	%f68, [%rd23+16];
	setp.gt.f32 	%p29, %f68, %f67;
	selp.f32 	%f69, %f68, %f67, %p29;
	ld.global.f32 	%f70, [%rd23+20];
	setp.gt.f32 	%p30, %f70, %f69;
	selp.f32 	%f71, %f70, %f69, %p30;
	ld.global.f32 	%f72, [%rd23+24];
	setp.gt.f32 	%p31, %f72, %f71;
	selp.f32 	%f73, %f72, %f71, %p31;
	ld.global.f32 	%f74, [%rd23+28];
	setp.gt.f32 	%p32, %f74, %f73;
	selp.f32 	%f295, %f74, %f73, %p32;
	add.s32 	%r80, %r80, 8;
$L__BB0_8:
	setp.eq.s32 	%p33, %r9, 0;
	@%p33 bra 	$L__BB0_14;
	and.b32  	%r12, %r31, 3;
	setp.lt.u32 	%p34, %r9, 4;
	@%p34 bra 	$L__BB0_11;
	add.s32 	%r41, %r80, %r3;
	mul.wide.u32 	%rd24, %r41, 4;
	add.s64 	%rd25, %rd1, %rd24;
	ld.global.f32 	%f76, [%rd25];
	setp.gt.f32 	%p35, %f76, %f295;
	selp.f32 	%f77, %f76, %f295, %p35;
	cvt.u64.u32 	%rd26, %r3;
	cvt.u64.u32 	%rd27, %r80;
	add.s64 	%rd28, %rd27, %rd26;
	shl.b64 	%rd29, %rd28, 2;
	add.s64 	%rd30, %rd1, %rd29;
	ld.global.f32 	%f78, [%rd30+4];
	setp.gt.f32 	%p36, %f78, %f77;
	selp.f32 	%f79, %f78, %f77, %p36;
	ld.global.f32 	%f80, [%rd30+8];
	setp.gt.f32 	%p37, %f80, %f79;
	selp.f32 	%f81, %f80, %f79, %p37;
	ld.global.f32 	%f82, [%rd30+12];
	setp.gt.f32 	%p38, %f82, %f81;
	selp.f32 	%f295, %f82, %f81, %p38;
	add.s32 	%r80, %r80, 4;
$L__BB0_11:
	setp.eq.s32 	%p39, %r12, 0;
	@%p39 bra 	$L__BB0_14;
	add.s32 	%r42, %r80, %r3;
	mul.wide.u32 	%rd31, %r42, 4;
	add.s64 	%rd53, %rd1, %rd31;
	neg.s32 	%r83, %r12;
$L__BB0_13:
	.pragma "nounroll";
	ld.global.f32 	%f83, [%rd53];
	setp.gt.f32 	%p40, %f83, %f295;
	selp.f32 	%f295, %f83, %f295, %p40;
	add.s64 	%rd53, %rd53, 4;
	add.s32 	%r83, %r83, 1;
	setp.ne.s32 	%p41, %r83, 0;
	@%p41 bra 	$L__BB0_13;
$L__BB0_14:
	setp.lt.s32 	%p42, %r31, 1;
	mov.f32 	%f304, 0f00000000;
	@%p42 bra 	$L__BB0_26;
	and.b32  	%r18, %r31, 7;
	setp.lt.u32 	%p43, %r31, 8;
	mov.f32 	%f304, 0f00000000;
	mov.b32 	%r86, 0;
	@%p43 bra 	$L__BB0_18;
	and.b32  	%r86, %r31, 2147483640;
	neg.s32 	%r85, %r86;
	mul.wide.u32 	%rd32, %r3, 4;
	add.s64 	%rd33, %rd32, %rd1;
	add.s64 	%rd55, %rd33, 16;
	mov.f32 	%f304, 0f00000000;
$L__BB0_17:
	.pragma "nounroll";
	ld.global.f32 	%f88, [%rd55+-16];
	sub.f32 	%f89, %f295, %f88;
	fma.rn.f32 	%f90, %f89, 0f3BBB989D, 0f3F000000;
	cvt.sat.f32.f32 	%f91, %f90;
	mov.f32 	%f92, 0f4B400001;
	mov.f32 	%f93, 0f437C0000;
	fma.rm.f32 	%f94, %f91, %f93, %f92;
	add.f32 	%f95, %f94, 0fCB40007F;
	neg.f32 	%f96, %f95;
	fma.rn.f32 	%f97, %f89, 0f3FB8AA3B, %f96;
	fma.rn.f32 	%f98, %f89, 0f32A57060, %f97;
	mov.b32 	%r44, %f94;
	shl.b32 	%r45, %r44, 23;
	mov.b32 	%f99, %r45;
	ex2.approx.ftz.f32 	%f100, %f98;
	fma.rn.f32 	%f101, %f100, %f99, %f304;
	ld.global.f32 	%f102, [%rd55+-12];
	sub.f32 	%f103, %f295, %f102;
	fma.rn.f32 	%f104, %f103, 0f3BBB989D, 0f3F000000;
	cvt.sat.f32.f32 	%f105, %f104;
	fma.rm.f32 	%f106, %f105, %f93, %f92;
	add.f32 	%f107, %f106, 0fCB40007F;
	neg.f32 	%f108, %f107;
	fma.rn.f32 	%f109, %f103, 0f3FB8AA3B, %f108;
	fma.rn.f32 	%f110, %f103, 0f32A57060, %f109;
	mov.b32 	%r46, %f106;
	shl.b32 	%r47, %r46, 23;
	mov.b32 	%f111, %r47;
	ex2.approx.ftz.f32 	%f112, %f110;
	fma.rn.f32 	%f113, %f112, %f111, %f101;
	ld.global.f32 	%f114, [%rd55+-8];
	sub.f32 	%f115, %f295, %f114;
	fma.rn.f32 	%f116, %f115, 0f3BBB989D, 0f3F000000;
	cvt.sat.f32.f32 	%f117, %f116;
	fma.rm.f32 	%f118, %f117, %f93, %f92;
	add.f32 	%f119, %f118, 0fCB40007F;
	neg.f32 	%f120, %f119;
	fma.rn.f32 	%f121, %f115, 0f3FB8AA3B, %f120;
	fma.rn.f32 	%f122, %f115, 0f32A57060, %f121;
	mov.b32 	%r48, %f118;
	shl.b32 	%r49, %r48, 23;
	mov.b32 	%f123, %r49;
	ex2.approx.ftz.f32 	%f124, %f122;
	fma.rn.f32 	%f125, %f124, %f123, %f113;
	ld.global.f32 	%f126, [%rd55+-4];
	sub.f32 	%f127, %f295, %f126;
	fma.rn.f32 	%f128, %f127, 0f3BBB989D, 0f3F000000;
	cvt.sat.f32.f32 	%f129, %f128;
	fma.rm.f32 	%f130, %f129, %f93, %f92;
	add.f32 	%f131, %f130, 0fCB40007F;
	neg.f32 	%f132, %f131;
	fma.rn.f32 	%f133, %f127, 0f3FB8AA3B, %f132;
	fma.rn.f32 	%f134, %f127, 0f32A57060, %f133;
	mov.b32 	%r50, %f130;
	shl.b32 	%r51, %r50, 23;
	mov.b32 	%f135, %r51;
	ex2.approx.ftz.f32 	%f136, %f134;
	fma.rn.f32 	%f137, %f136, %f135, %f125;
	ld.global.f32 	%f138, [%rd55];
	sub.f32 	%f139, %f295, %f138;
	fma.rn.f32 	%f140, %f139, 0f3BBB989D, 0f3F000000;
	cvt.sat.f32.f32 	%f141, %f140;
	fma.rm.f32 	%f142, %f141, %f93, %f92;
	add.f32 	%f143, %f142, 0fCB40007F;
	neg.f32 	%f144, %f143;
	fma.rn.f32 	%f145, %f139, 0f3FB8AA3B, %f144;
	fma.rn.f32 	%f146, %f139, 0f32A57060, %f145;
	mov.b32 	%r52, %f142;
	shl.b32 	%r53, %r52, 23;
	mov.b32 	%f147, %r53;
	ex2.approx.ftz.f32 	%f148, %f146;
	fma.rn.f32 	%f149, %f148, %f147, %f137;
	ld.global.f32 	%f150, [%rd55+4];
	sub.f32 	%f151, %f295, %f150;
	fma.rn.f32 	%f152, %f151, 0f3BBB989D, 0f3F000000;
	cvt.sat.f32.f32 	%f153, %f152;
	fma.rm.f32 	%f154, %f153, %f93, %f92;
	add.f32 	%f155, %f154, 0fCB40007F;
	neg.f32 	%f156, %f155;
	fma.rn.f32 	%f157, %f151, 0f3FB8AA3B, %f156;
	fma.rn.f32 	%f158, %f151, 0f32A57060, %f157;
	mov.b32 	%r54, %f154;
	shl.b32 	%r55, %r54, 23;
	mov.b32 	%f159, %r55;
	ex2.approx.ftz.f32 	%f160, %f158;
	fma.rn.f32 	%f161, %f160, %f159, %f149;
	ld.global.f32 	%f162, [%rd55+8];
	sub.f32 	%f163, %f295, %f162;
	fma.rn.f32 	%f164, %f163, 0f3BBB989D, 0f3F000000;
	cvt.sat.f32.f32 	%f165, %f164;
	fma.rm.f32 	%f166, %f165, %f93, %f92;
	add.f32 	%f167, %f166, 0fCB40007F;
	neg.f32 	%f168, %f167;
	fma.rn.f32 	%f169, %f163, 0f3FB8AA3B, %f168;
	fma.rn.f32 	%f170, %f163, 0f32A57060, %f169;
	mov.b32 	%r56, %f166;
	shl.b32 	%r57, %r56, 23;
	mov.b32 	%f171, %r57;
	ex2.approx.ftz.f32 	%f172, %f170;
	fma.rn.f32 	%f173, %f172, %f171, %f161;
	ld.global.f32 	%f174, [%rd55+12];
	sub.f32 	%f175, %f295, %f174;
	fma.rn.f32 	%f176, %f175, 0f3BBB989D, 0f3F000000;
	cvt.sat.f32.f32 	%f177, %f176;
	fma.rm.f32 	%f178, %f177, %f93, %f92;
	add.f32 	%f179, %f178, 0fCB40007F;
	neg.f32 	%f180, %f179;
	fma.rn.f32 	%f181, %f175, 0f3FB8AA3B, %f180;
	fma.rn.f32 	%f182, %f175, 0f32A57060, %f181;
	mov.b32 	%r58, %f178;
	shl.b32 	%r59, %r58, 23;
	mov.b32 	%f183, %r59;
	ex2.approx.ftz.f32 	%f184, %f182;
	fma.rn.f32 	%f304, %f184, %f183, %f173;
	add.s32 	%r85, %r85, 8;
	add.s64 	%rd55, %rd55, 32;
	setp.ne.s32 	%p44, %r85, 0;
	@%p44 bra 	$L__BB0_17;
$L__BB0_18:
	setp.eq.s32 	%p45, %r18, 0;
	@%p45 bra 	$L__BB0_26;
	and.b32  	%r26, %r31, 3;
	setp.lt.u32 	%p46, %r18, 4;
	@%p46 bra 	$L__BB0_21;
	add.s32 	%r60, %r86, %r3;
	mul.wide.u32 	%rd34, %r60, 4;
	add.s64 	%rd35, %rd1, %rd34;
	ld.global.f32 	%f186, [%rd35];
	sub.f32 	%f187, %f295, %f186;
	fma.rn.f32 	%f188, %f187, 0f3BBB989D, 0f3F000000;
	cvt.sat.f32.f32 	%f189, %f188;
	mov.f32 	%f190, 0f4B400001;
	mov.f32 	%f191, 0f437C0000;
	fma.rm.f32 	%f192, %f189, %f191, %f190;
	add.f32 	%f193, %f192, 0fCB40007F;
	neg.f32 	%f194, %f193;
	fma.rn.f32 	%f195, %f187, 0f3FB8AA3B, %f194;
	fma.rn.f32 	%f196, %f187, 0f32A57060, %f195;
	mov.b32 	%r61, %f192;
	shl.b32 	%r62, %r61, 23;
	mov.b32 	%f197, %r62;
	ex2.approx.ftz.f32 	%f198, %f196;
	fma.rn.f32 	%f199, %f198, %f197, %f304;
	cvt.u64.u32 	%rd36, %r3;
	cvt.u64.u32 	%rd37, %r86;
	add.s64 	%rd38, %rd37, %rd36;
	shl.b64 	%rd39, %rd38, 2;
	add.s64 	%rd40, %rd1, %rd39;
	ld.global.f32 	%f200, [%rd40+4];
	sub.f32 	%f201, %f295, %f200;
	fma.rn.f32 	%f202, %f201, 0f3BBB989D, 0f3F000000;
	cvt.sat.f32.f32 	%f203, %f202;
	fma.rm.f32 	%f204, %f203, %f191, %f190;
	add.f32 	%f205, %f204, 0fCB40007F;
	neg.f32 	%f206, %f205;
	fma.rn.f32 	%f207, %f201, 0f3FB8AA3B, %f206;
	fma.rn.f32 	%f208, %f201, 0f32A57060, %f207;
	mov.b32 	%r63, %f204;
	shl.b32 	%r64, %r63, 23;
	mov.b32 	%f209, %r64;
	ex2.approx.ftz.f32 	%f210, %f208;
	fma.rn.f32 	%f211, %f210, %f209, %f199;
	ld.global.f32 	%f212, [%rd40+8];
	sub.f32 	%f213, %f295, %f212;
	fma.rn.f32 	%f214, %f213, 0f3BBB989D, 0f3F000000;
	cvt.sat.f32.f32 	%f215, %f214;
	fma.rm.f32 	%f216, %f215, %f191, %f190;
	add.f32 	%f217, %f216, 0fCB40007F;
	neg.f32 	%f218, %f217;
	fma.rn.f32 	%f219, %f213, 0f3FB8AA3B, %f218;
	fma.rn.f32 	%f220, %f213, 0f32A57060, %f219;
	mov.b32 	%r65, %f216;
	shl.b32 	%r66, %r65, 23;
	mov.b32 	%f221, %r66;
	ex2.approx.ftz.f32 	%f222, %f220;
	fma.rn.f32 	%f223, %f222, %f221, %f211;
	ld.global.f32 	%f224, [%rd40+12];
	sub.f32 	%f225, %f295, %f224;
	fma.rn.f32 	%f226, %f225, 0f3BBB989D, 0f3F000000;
	cvt.sat.f32.f32 	%f227, %f226;
	fma.rm.f32 	%f228, %f227, %f191, %f190;
	add.f32 	%f229, %f228, 0fCB40007F;
	neg.f32 	%f230, %f229;
	fma.rn.f32 	%f231, %f225, 0f3FB8AA3B, %f230;
	fma.rn.f32 	%f232, %f225, 0f32A57060, %f231;
	mov.b32 	%r67, %f228;
	shl.b32 	%r68, %r67, 23;
	mov.b32 	%f233, %r68;
	ex2.approx.ftz.f32 	%f234, %f232;
	fma.rn.f32 	%f304, %f234, %f233, %f223;
	add.s32 	%r86, %r86, 4;
$L__BB0_21:
	setp.eq.s32 	%p47, %r26, 0;
	@%p47 bra 	$L__BB0_26;
	setp.eq.s32 	%p48, %r26, 1;
	@%p48 bra 	$L__BB0_24;
	add.s32 	%r69, %r86, %r3;
	mul.wide.u32 	%rd41, %r69, 4;
	add.s64 	%rd42, %rd1, %rd41;
	ld.global.f32 	%f236, [%rd42];
	sub.f32 	%f237, %f295, %f236;
	fma.rn.f32 	%f238, %f237, 0f3BBB989D, 0f3F000000;
	cvt.sat.f32.f32 	%f239, %f238;
	mov.f32 	%f240, 0f4B400001;
	mov.f32 	%f241, 0f437C0000;
	fma.rm.f32 	%f242, %f239, %f241, %f240;
	add.f32 	%f243, %f242, 0fCB40007F;
	neg.f32 	%f244, %f243;
	fma.rn.f32 	%f245, %f237, 0f3FB8AA3B, %f244;
	fma.rn.f32 	%f246, %f237, 0f32A57060, %f245;
	mov.b32 	%r70, %f242;
	shl.b32 	%r71, %r70, 23;
	mov.b32 	%f247, %r71;
	ex2.approx.ftz.f32 	%f248, %f246;
	fma.rn.f32 	%f249, %f248, %f247, %f304;
	cvt.u64.u32 	%rd43, %r3;
	cvt.u64.u32 	%rd44, %r86;
	add.s64 	%rd45, %rd44, %rd43;
	shl.b64 	%rd46, %rd45, 2;
	add.s64 	%rd47, %rd1, %rd46;
	ld.global.f32 	%f250, [%rd47+4];
	sub.f32 	%f251, %f295, %f250;
	fma.rn.f32 	%f252, %f251, 0f3BBB989D, 0f3F000000;
	cvt.sat.f32.f32 	%f253, %f252;
	fma.rm.f32 	%f254, %f253, %f241, %f240;
	add.f32 	%f255, %f254, 0fCB40007F;
	neg.f32 	%f256, %f255;
	fma.rn.f32 	%f257, %f251, 0f3FB8AA3B, %f256;
	fma.rn.f32 	%f258, %f251, 0f32A57060, %f257;
	mov.b32 	%r72, %f254;
	shl.b32 	%r73, %r72, 23;
	mov.b32 	%f259, %r73;
	ex2.approx.ftz.f32 	%f260, %f258;
	fma.rn.f32 	%f304, %f260, %f259, %f249;
	add.s32 	%r86, %r86, 2;
$L__BB0_24:
	and.b32  	%r74, %r31, 1;
	setp.eq.b32 	%p49, %r74, 1;
	not.pred 	%p50, %p49;
	@%p50 bra 	$L__BB0_26;
	add.s32 	%r75, %r86, %r3;
	mul.wide.u32 	%rd48, %r75, 4;
	add.s64 	%rd49, %rd1, %rd48;
	ld.global.f32 	%f261, [%rd49];
	sub.f32 	%f262, %f295, %f261;
	fma.rn.f32 	%f263, %f262, 0f3BBB989D, 0f3F000000;
	cvt.sat.f32.f32 	%f264, %f263;
	mov.f32 	%f265, 0f4B400001;
	mov.f32 	%f266, 0f437C0000;
	fma.rm.f32 	%f267, %f264, %f266, %f265;
	add.f32 	%f268, %f267, 0fCB40007F;
	neg.f32 	%f269, %f268;
	fma.rn.f32 	%f270, %f262, 0f3FB8AA3B, %f269;
	fma.rn.f32 	%f271, %f262, 0f32A57060, %f270;
	mov.b32 	%r76, %f267;
	shl.b32 	%r77, %r76, 23;
	mov.b32 	%f272, %r77;
	ex2.approx.ftz.f32 	%f273, %f271;
	fma.rn.f32 	%f304, %f273, %f272, %f304;
$L__BB0_26:
	sub.f32 	%f274, %f295, %f1;
	fma.rn.f32 	%f275, %f274, 0f3BBB989D, 0f3F000000;
	cvt.sat.f32.f32 	%f276, %f275;
	mov.f32 	%f277, 0f4B400001;
	mov.f32 	%f278, 0f437C0000;
	fma.rm.f32 	%f279, %f276, %f278, %f277;
	add.f32 	%f280, %f279, 0fCB40007F;
	neg.f32 	%f281, %f280;
	fma.rn.f32 	%f282, %f274, 0f3FB8AA3B, %f281;
	fma.rn.f32 	%f283, %f274, 0f32A57060, %f282;
	mov.b32 	%r78, %f279;
	shl.b32 	%r79, %r78, 23;
	mov.b32 	%f284, %r79;
	ex2.approx.ftz.f32 	%f285, %f283;
	mul.f32 	%f286, %f285, %f284;
	div.rn.f32 	%f287, %f286, %f304;
	cvta.to.global.u64 	%rd50, %rd11;
	add.s64 	%rd52, %rd50, %rd13;
	st.global.f32 	[%rd52], %f287;
$L__BB0_27:
	ret;

}


// ===== COMPILED SASS (sm_100) =====

	.target	sm_100

	.elftype	@"ET_EXEC"


//--------------------- .note.nv.tkinfo           --------------------------
	.section	.note.nv.tkinfo,"",@"SHT_NOTE"
	.sectionflags	@"SHF_NOTE_NV_TKINFO"
	.tkinfo
        /*0018*/ 	.word	0x00000002
        /*0030*/ 	.string	""
        /*0030*/ 	.string	"ptxas"
        /*0030*/ 	.string	"Cuda compilation tools, release 13.0, V13.0.88"
        /*0030*/ 	.string	"Build cuda_13.0.r13.0/compiler.36424714_0"
        /*0030*/ 	.string	"-arch sm_100 -m 64 "



//--------------------- .note.nv.cuinfo           --------------------------
	.section	.note.nv.cuinfo,"",@"SHT_NOTE"
	.sectionflags	@"SHF_NOTE_NV_CUINFO"
        /*0018*/ 	.short	0x0002
        /*001a*/ 	.short	0x0064
        /*001c*/ 	.short	0x0082
	.zero		2


//--------------------- .nv.info                  --------------------------
	.section	.nv.info,"",@"SHT_CUDA_INFO"
	.align	4


	//----- nvinfo : EIATTR_REGCOUNT
	.align		4
        /*0000*/ 	.byte	0x04, 0x2f
        /*0002*/ 	.short	(.L_1 - .L_0)
	.align		4
.L_0:
        /*0004*/ 	.word	index@(_Z14softmin_kernelPKfPfiii)
        /*0008*/ 	.word	0x0000001f


	//----- nvinfo : EIATTR_FRAME_SIZE
	.align		4
.L_1:
        /*000c*/ 	.byte	0x04, 0x11
        /*000e*/ 	.short	(.L_3 - .L_2)
	.align		4
.L_2:
        /*0010*/ 	.word	index@($__internal_0_$__cuda_sm3x_div_rn_noftz_f32_slowpath)
        /*0014*/ 	.word	0x00000000


	//----- nvinfo : EIATTR_FRAME_SIZE
	.align		4
.L_3:
        /*0018*/ 	.byte	0x04, 0x11
        /*001a*/ 	.short	(.L_5 - .L_4)
	.align		4
.L_4:
        /*001c*/ 	.word	index@(_Z14softmin_kernelPKfPfiii)
        /*0020*/ 	.word	0x00000000


	//----- nvinfo : EIATTR_MIN_STACK_SIZE
	.align		4
.L_5:
        /*0024*/ 	.byte	0x04, 0x12
        /*0026*/ 	.short	(.L_7 - .L_6)
	.align		4
.L_6:
        /*0028*/ 	.word	index@(_Z14softmin_kernelPKfPfiii)
        /*002c*/ 	.word	0x00000000
.L_7:


//--------------------- .nv.compat                --------------------------
	.section	.nv.compat,"",@"SHT_CUDA_COMPAT_INFO"
	.align	4
        /*0000*/ 	.byte	0x02, 0x09, 0x00, 0x00, 0x02, 0x02, 0x01, 0x00, 0x02, 0x05, 0x05, 0x00, 0x03, 0x07, 0x01, 0x01
        /*0010*/ 	.byte	0x02, 0x03, 0x00, 0x00, 0x02, 0x06, 0x01, 0x00, 0x04, 0x0b, 0x08, 0x00, 0x01, 0x00, 0x00, 0x00
        /*0020*/ 	.byte	0x00, 0x00, 0x00, 0x00


//--------------------- .nv.info._Z14softmin_kernelPKfPfiii --------------------------
	.section	.nv.info._Z14softmin_kernelPKfPfiii,"",@"SHT_CUDA_INFO"
	.sectionflags	@""
	.align	4


	//----- nvinfo : EIATTR_CUDA_API_VERSION
	.align		4
        /*0000*/ 	.byte	0x04, 0x37
        /*0002*/ 	.short	(.L_9 - .L_8)
.L_8:
        /*0004*/ 	.word	0x00000082


	//----- nvinfo : EIATTR_KPARAM_INFO
	.align		4
.L_9:
        /*0008*/ 	.byte	0x04, 0x17
        /*000a*/ 	.short	(.L_11 - .L_10)
.L_10:
        /*000c*/ 	.word	0x00000000
        /*0010*/ 	.short	0x0004
        /*0012*/ 	.short	0x0018
        /*0014*/ 	.byte	0x00, 0xf0, 0x11, 0x00


	//----- nvinfo : EIATTR_KPARAM_INFO
	.align		4
.L_11:
        /*0018*/ 	.byte	0x04, 0x17
        /*001a*/ 	.short	(.L_13 - .L_12)
.L_12:
        /*001c*/ 	.word	0x00000000
        /*0020*/ 	.short	0x0003
        /*0022*/ 	.short	0x0014
        /*0024*/ 	.byte	0x00, 0xf0, 0x11, 0x00


	//----- nvinfo : EIATTR_KPARAM_INFO
	.align		4
.L_13:
        /*0028*/ 	.byte	0x04, 0x17
        /*002a*/ 	.short	(.L_15 - .L_14)
.L_14:
        /*002c*/ 	.word	0x00000000
        /*0030*/ 	.short	0x0002
        /*0032*/ 	.short	0x0010
        /*0034*/ 	.byte	0x00, 0xf0, 0x11, 0x00


	//----- nvinfo : EIATTR_KPARAM_INFO
	.align		4
.L_15:
        /*0038*/ 	.byte	0x04, 0x17
        /*003a*/ 	.short	(.L_17 - .L_16)
.L_16:
        /*003c*/ 	.word	0x00000000
        /*0040*/ 	.short	0x0001
        /*0042*/ 	.short	0x0008
        /*0044*/ 	.byte	0x00, 0xf5, 0x21, 0x00


	//----- nvinfo : EIATTR_KPARAM_INFO
	.align		4
.L_17:
        /*0048*/ 	.byte	0x04, 0x17
        /*004a*/ 	.short	(.L_19 - .L_18)
.L_18:
        /*004c*/ 	.word	0x00000000
        /*0050*/ 	.short	0x0000
        /*0052*/ 	.short	0x0000
        /*0054*/ 	.byte	0x00, 0xf5, 0x21, 0x00


	//----- nvinfo : EIATTR_SPARSE_MMA_MASK
	.align		4
.L_19:
        /*0058*/ 	.byte	0x03, 0x50
        /*005a*/ 	.short	0x0000


	//----- nvinfo : EIATTR_MAXREG_COUNT
	.align		4
        /*005c*/ 	.byte	0x03, 0x1b
        /*005e*/ 	.short	0x00ff


	//----- nvinfo : EIATTR_MERCURY_ISA_VERSION
	.align		4
        /*0060*/ 	.byte	0x03, 0x5f
        /*0062*/ 	.short	0x0101


	//----- nvinfo : EIATTR_VRC_CTA_INIT_COUNT
	.align		4
        /*0064*/ 	.byte	0x02, 0x4a
	.zero		1
	.zero		1


	//----- nvinfo : EIATTR_EXIT_INSTR_OFFSETS
	.align		4
        /*0068*/ 	.byte	0x04, 0x1c
        /*006a*/ 	.short	(.L_21 - .L_20)


	//   ....[0]....
.L_20:
        /*006c*/ 	.word	0x000000d0


	//   ....[1]....
        /*0070*/ 	.word	0x00001990


	//----- nvinfo : EIATTR_CRS_STACK_SIZE
	.align		4
.L_21:
        /*0074*/ 	.byte	0x04, 0x1e
        /*0076*/ 	.short	(.L_23 - .L_22)
.L_22:
        /*0078*/ 	.word	0x00000000


	//----- nvinfo : EIATTR_CBANK_PARAM_SIZE
	.align		4
.L_23:
        /*007c*/ 	.byte	0x03, 0x19
        /*007e*/ 	.short	0x001c


	//----- nvinfo : EIATTR_PARAM_CBANK
	.align		4
        /*0080*/ 	.byte	0x04, 0x0a
        /*0082*/ 	.short	(.L_25 - .L_24)
	.align		4
.L_24:
        /*0084*/ 	.word	index@(.nv.constant0._Z14softmin_kernelPKfPfiii)
        /*0088*/ 	.short	0x0380
        /*008a*/ 	.short	0x001c


	//----- nvinfo : EIATTR_SW_WAR
	.align		4
.L_25:
        /*008c*/ 	.byte	0x04, 0x36
        /*008e*/ 	.short	(.L_27 - .L_26)
.L_26:
        /*0090*/ 	.word	0x00000008
.L_27:


//--------------------- .nv.callgraph             --------------------------
	.section	.nv.callgraph,"",@"SHT_CUDA_CALLGRAPH"
	.align	4
	.sectionentsize	8
	.align		4
        /*0000*/ 	.word	0x00000000
	.align		4
        /*0004*/ 	.word	0xffffffff
	.align		4
        /*0008*/ 	.word	0x00000000
	.align		4
        /*000c*/ 	.word	0xfffffffe
	.align		4
        /*0010*/ 	.word	0x00000000
	.align		4
        /*0014*/ 	.word	0xfffffffd
	.align		4
        /*0018*/ 	.word	0x00000000
	.align		4
        /*001c*/ 	.word	0xfffffffc


//--------------------- .text._Z14softmin_kernelPKfPfiii --------------------------
	.section	.text._Z14softmin_kernelPKfPfiii,"ax",@progbits
	.align	128
        .global         _Z14softmin_kernelPKfPfiii
        .type           _Z14softmin_kernelPKfPfiii,@function
        .size           _Z14softmin_kernelPKfPfiii,(.L_x_25 - _Z14softmin_kernelPKfPfiii)
        .other          _Z14softmin_kernelPKfPfiii,@"STO_CUDA_ENTRY STV_DEFAULT"
_Z14softmin_kernelPKfPfiii:
.text._Z14softmin_kernelPKfPfiii:
[----:B------:R-:W-:Y:S01]  /*0000*/  LDC R1, c[0x0][0x37c] ;  /* 0x0000df00ff017b82 */ /* 0x000fe20000000800 */
[----:B------:R-:W0:Y:S07]  /*0010*/  S2R R2, SR_TID.X ;  /* 0x0000000000027919 */ /* 0x000e2e0000002100 */
[----:B------:R-:W1:Y:S01]  /*0020*/  LDC R0, c[0x0][0x364] ;  /* 0x0000d900ff007b82 */ /* 0x000e620000000800 */
[----:B------:R-:W2:Y:S01]  /*0030*/  LDCU UR5, c[0x0][0x398] ;  /* 0x00007300ff0577ac */ /* 0x000ea20008000800 */
[----:B------:R-:W1:Y:S01]  /*0040*/  S2R R5, SR_TID.Y ;  /* 0x0000000000057919 */ /* 0x000e620000002200 */
[----:B------:R-:W3:Y:S05]  /*0050*/  LDCU UR7, c[0x0][0x394] ;  /* 0x00007280ff0777ac */ /* 0x000eea0008000800 */
[----:B------:R-:W0:Y:S08]  /*0060*/  S2UR UR6, SR_CTAID.X ;  /* 0x00000000000679c3 */ /* 0x000e300000002500 */
[----:B------:R-:W0:Y:S08]  /*0070*/  LDC R3, c[0x0][0x360] ;  /* 0x0000d800ff037b82 */ /* 0x000e300000000800 */
[----:B------:R-:W1:Y:S01]  /*0080*/  S2UR UR4, SR_CTAID.Y ;  /* 0x00000000000479c3 */ /* 0x000e620000002600 */
[----:B0-----:R-:W-:-:S05]  /*0090*/  IMAD R3, R3, UR6, R2 ;  /* 0x0000000603037c24 */ /* 0x001fca000f8e0202 */
[----:B--2---:R-:W-:Y:S01]  /*00a0*/  ISETP.GE.AND P0, PT, R3, UR5, PT ;  /* 0x0000000503007c0c */ /* 0x004fe2000bf06270 */
[----:B-1----:R-:W-:-:S05]  /*00b0*/  IMAD R0, R0, UR4, R5 ;  /* 0x0000000400007c24 */ /* 0x002fca000f8e0205 */
[----:B---3--:R-:W-:-:S13]  /*00c0*/  ISETP.GE.OR P0, PT, R0, UR7, P0 ;  /* 0x0000000700007c0c */ /* 0x008fda0008706670 */
[----:B------:R-:W-:Y:S05]  /*00d0*/  @P0 EXIT ;  /* 0x000000000000094d */ /* 0x000fea0003800000 */
[----:B------:R-:W0:Y:S01]  /*00e0*/  LDC.64 R8, c[0x0][0x380] ;  /* 0x0000e000ff087b82 */ /* 0x000e220000000a00 */
[----:B------:R-:W1:Y:S01]  /*00f0*/  LDCU.64 UR8, c[0x0][0x358] ;  /* 0x00006b00ff0877ac */ /* 0x000e620008000a00 */
[----:B------:R-:W-:-:S05]  /*0100*/  IMAD R0, R0, UR5, RZ ;  /* 0x0000000500007c24 */ /* 0x000fca000f8e02ff */
[----:B------:R-:W-:-:S05]  /*0110*/  IADD3 R4, PT, PT, R3, R0, RZ ;  /* 0x0000000003047210 */ /* 0x000fca0007ffe0ff */
[----:B0-----:R-:W-:-:S05]  /*0120*/  IMAD.WIDE R2, R4, 0x4, R8 ;  /* 0x0000000404027825 */ /* 0x001fca00078e0208 */
[----:B-1----:R-:W2:Y:S01]  /*0130*/  LDG.E R5, desc[UR8][R2.64] ;  /* 0x0000000802057981 */ /* 0x002ea2000c1e1900 */
[----:B------:R-:W-:Y:S01]  /*0140*/  UISETP.GE.AND UP0, UPT, UR5, 0x1, UPT ;  /* 0x000000010500788c */ /* 0x000fe2000bf06270 */
[----:B--2---:R-:W-:-:S08]  /*0150*/  IMAD.MOV.U32 R6, RZ, RZ, R5 ;  /* 0x000000ffff067224 */ /* 0x004fd000078e0005 */
[----:B------:R-:W-:Y:S05]  /*0160*/  BRA.U !UP0, `(.L_x_0) ;  /* 0x0000000908447547 */ /* 0x000fea000b800000 */
[----:B------:R-:W-:Y:S01]  /*0170*/  UISETP.GE.U32.AND UP1, UPT, UR5, 0x10, UPT ;  /* 0x000000100500788c */ /* 0x000fe2000bf26070 */
[----:B------:R-:W-:Y:S01]  /*0180*/  MOV R6, R5 ;  /* 0x0000000500067202 */ /* 0x000fe20000000f00 */
[----:B------:R-:W-:Y:S01]  /*0190*/  ULOP3.LUT UR6, UR5, 0xf, URZ, 0xc0, !UPT ;  /* 0x0000000f05067892 */ /* 0x000fe2000f8ec0ff */
[----:B------:R-:W-:-:S03]  /*01a0*/  UMOV UR4, URZ ;  /* 0x000000ff00047c82 */ /* 0x000fc60008000000 */
[----:B------:R-:W-:-:S03]  /*01b0*/  UISETP.NE.AND UP0, UPT, UR6, URZ, UPT ;  /* 0x000000ff0600728c */ /* 0x000fc6000bf05270 */
[----:B------:R-:W-:Y:S08]  /*01c0*/  BRA.U !UP1, `(.L_x_1) ;  /* 0x0000000109ec7547 */ /* 0x000ff0000b800000 */
[----:B------:R-:W-:Y:S01]  /*01d0*/  IMAD.WIDE.U32 R2, R0, 0x4, R8 ;  /* 0x0000000400027825 */ /* 0x000fe200078e0008 */
[----:B------:R-:W-:-:S03]  /*01e0*/  ULOP3.LUT UR4, UR5, 0x7ffffff0, URZ, 0xc0, !UPT ;  /* 0x7ffffff005047892 */ /* 0x000fc6000f8ec0ff */
[----:B------:R-:W-:Y:S01]  /*01f0*/  IMAD.MOV.U32 R6, RZ, RZ, R5 ;  /* 0x000000ffff067224 */ /* 0x000fe200078e0005 */
[----:B------:R-:W-:Y:S01]  /*0200*/  IADD3 R2, P0, PT, R2, 0x20, RZ ;  /* 0x0000002002027810 */ /* 0x000fe20007f1e0ff */
[----:B------:R-:W-:-:S03]  /*0210*/  UIADD3 UR5, UPT, UPT, -UR4, URZ, URZ ;  /* 0x000000ff04057290 */ /* 0x000fc6000fffe1ff */
[----:B------:R-:W-:-:S09]  /*0220*/  IADD3.X R3, PT, PT, RZ, R3, RZ, P0, !PT ;  /* 0x00000003ff037210 */ /* 0x000fd200007fe4ff */
.L_x_2:
[----:B------:R-:W2:Y:S04]  /*0230*/  LDG.E R15, desc[UR8][R2.64+-0x20] ;  /* 0xffffe008020f7981 */ /* 0x000ea8000c1e1900 */
[----:B------:R-:W3:Y:S04]  /*0240*/  LDG.E R16, desc[UR8][R2.64+-0x1c] ;  /* 0xffffe40802107981 */ /* 0x000ee8000c1e1900 */
[----:B------:R-:W4:Y:S04]  /*0250*/  LDG.E R18, desc[UR8][R2.64+-0x18] ;  /* 0xffffe80802127981 */ /* 0x000f28000c1e1900 */
[----:B------:R-:W5:Y:S04]  /*0260*/  LDG.E R20, desc[UR8][R2.64+-0x14] ;  /* 0xffffec0802147981 */ /* 0x000f68000c1e1900 */
        /* <DEDUP_REMOVED lines=11> */
[----:B------:R0:W5:Y:S01]  /*0320*/  LDG.E R7, desc[UR8][R2.64+0x1c] ;  /* 0x00001c0802077981 */ /* 0x000162000c1e1900 */
[----:B------:R-:W-:-:S04]  /*0330*/  UIADD3 UR5, UPT, UPT, UR5, 0x10, URZ ;  /* 0x0000001005057890 */ /* 0x000fc8000fffe0ff */
[----:B------:R-:W-:Y:S01]  /*0340*/  UISETP.NE.AND UP1, UPT, UR5, URZ, UPT ;  /* 0x000000ff0500728c */ /* 0x000fe2000bf25270 */
[----:B0-----:R-:W-:-:S05]  /*0350*/  IADD3 R2, P1, PT, R2, 0x40, RZ ;  /* 0x0000004002027810 */ /* 0x001fca0007f3e0ff */
[----:B------:R-:W-:Y:S01]  /*0360*/  IMAD.X R3, RZ, RZ, R3, P1 ;  /* 0x000000ffff037224 */ /* 0x000fe200008e0603 */
[----:B--2---:R-:W-:-:S04]  /*0370*/  FSETP.GT.AND P0, PT, R15, R6, PT ;  /* 0x000000060f00720b */ /* 0x004fc80003f04000 */
[----:B------:R-:W-:-:S04]  /*0380*/  FSEL R15, R15, R6, P0 ;  /* 0x000000060f0f7208 */ /* 0x000fc80000000000 */
[----:B---3--:R-:W-:-:S04]  /*0390*/  FSETP.GT.AND P0, PT, R16, R15, PT ;  /* 0x0000000f1000720b */ /* 0x008fc80003f04000 */
[----:B------:R-:W-:-:S04]  /*03a0*/  FSEL R15, R16, R15, P0 ;  /* 0x0000000f100f7208 */ /* 0x000fc80000000000 */
[----:B----4-:R-:W-:-:S04]  /*03b0*/  FSETP.GT.AND P0, PT, R18, R15, PT ;  /* 0x0000000f1200720b */ /* 0x010fc80003f04000 */
[----:B------:R-:W-:-:S04]  /*03c0*/  FSEL R15, R18, R15, P0 ;  /* 0x0000000f120f7208 */ /* 0x000fc80000000000 */
[----:B-----5:R-:W-:-:S04]  /*03d0*/  FSETP.GT.AND P0, PT, R20, R15, PT ;  /* 0x0000000f1400720b */ /* 0x020fc80003f04000 */
[----:B------:R-:W-:-:S04]  /*03e0*/  FSEL R15, R20, R15, P0 ;  /* 0x0000000f140f7208 */ /* 0x000fc80000000000 */
[----:B------:R-:W-:-:S04]  /*03f0*/  FSETP.GT.AND P0, PT, R22, R15, PT ;  /* 0x0000000f1600720b */ /* 0x000fc80003f04000 */
        /* <DEDUP_REMOVED lines=22> */
[----:B------:R-:W-:Y:S01]  /*0560*/  FSEL R6, R7, R6, P0 ;  /* 0x0000000607067208 */ /* 0x000fe20000000000 */
[----:B------:R-:W-:Y:S08]  /*0570*/  BRA.U UP1, `(.L_x_2) ;  /* 0xfffffffd012c7547 */ /* 0x000ff0000b83ffff */
.L_x_1:
[----:B------:R-:W-:Y:S05]  /*0580*/  BRA.U !UP0, `(.L_x_0) ;  /* 0x00000005083c7547 */ /* 0x000fea000b800000 */
[----:B------:R-:W0:Y:S01]  /*0590*/  LDCU UR5, c[0x0][0x398] ;  /* 0x00007300ff0577ac */ /* 0x000e220008000800 */
[----:B------:R-:W-:Y:S02]  /*05a0*/  UISETP.GE.U32.AND UP0, UPT, UR6, 0x8, UPT ;  /* 0x000000080600788c */ /* 0x000fe4000bf06070 */
[----:B0-----:R-:W-:-:S04]  /*05b0*/  ULOP3.LUT UR7, UR5, 0x7, URZ, 0xc0, !UPT ;  /* 0x0000000705077892 */ /* 0x001fc8000f8ec0ff */
[----:B------:R-:W-:-:S03]  /*05c0*/  UISETP.NE.AND UP1, UPT, UR7, URZ, UPT ;  /* 0x000000ff0700728c */ /* 0x000fc6000bf25270 */
[----:B------:R-:W-:Y:S08]  /*05d0*/  BRA.U !UP0, `(.L_x_3) ;  /* 0x0000000108847547 */ /* 0x000ff0000b800000 */
[----:B------:R-:W0:Y:S01]  /*05e0*/  LDC.64 R8, c[0x0][0x380] ;  /* 0x0000e000ff087b82 */ /* 0x000e220000000a00 */
[----:B------:R-:W1:Y:S01]  /*05f0*/  LDCU.64 UR10, c[0x0][0x380] ;  /* 0x00007000ff0a77ac */ /* 0x000e620008000a00 */
[C---:B------:R-:W-:Y:S02]  /*0600*/  IADD3 R3, PT, PT, R0.reuse, UR4, RZ ;  /* 0x0000000400037c10 */ /* 0x040fe4000fffe0ff */
[----:B------:R-:W-:-:S05]  /*0610*/  IADD3 R7, P0, PT, R0, UR4, RZ ;  /* 0x0000000400077c10 */ /* 0x000fca000ff1e0ff */
[----:B------:R-:W-:Y:S01]  /*0620*/  IMAD.X R10, RZ, RZ, RZ, P0 ;  /* 0x000000ffff0a7224 */ /* 0x000fe200000e06ff */
[----:B-1----:R-:W-:Y:S01]  /*0630*/  LEA R2, P0, R7, UR10, 0x2 ;  /* 0x0000000a07027c11 */ /* 0x002fe2000f8010ff */
[----:B0-----:R-:W-:-:S03]  /*0640*/  IMAD.WIDE.U32 R8, R3, 0x4, R8 ;  /* 0x0000000403087825 */ /* 0x001fc600078e0008 */
[----:B------:R-:W-:-:S03]  /*0650*/  LEA.HI.X R3, R7, UR11, R10, 0x2, P0 ;  /* 0x0000000b07037c11 */ /* 0x000fc600080f140a */
[----:B------:R-:W2:Y:S04]  /*0660*/  LDG.E R9, desc[UR8][R8.64] ;  /* 0x0000000808097981 */ /* 0x000ea8000c1e1900 */
[----:B------:R-:W3:Y:S04]  /*0670*/  LDG.E R7, desc[UR8][R2.64+0x4] ;  /* 0x0000040802077981 */ /* 0x000ee8000c1e1900 */
[----:B------:R-:W4:Y:S04]  /*0680*/  LDG.E R11, desc[UR8][R2.64+0x8] ;  /* 0x00000808020b7981 */ /* 0x000f28000c1e1900 */
[----:B------:R-:W5:Y:S04]  /*0690*/  LDG.E R13, desc[UR8][R2.64+0xc] ;  /* 0x00000c08020d7981 */ /* 0x000f68000c1e1900 */
[----:B------:R-:W5:Y:S04]  /*06a0*/  LDG.E R15, desc[UR8][R2.64+0x10] ;  /* 0x00001008020f7981 */ /* 0x000f68000c1e1900 */
[----:B------:R-:W5:Y:S04]  /*06b0*/  LDG.E R17, desc[UR8][R2.64+0x14] ;  /* 0x0000140802117981 */ /* 0x000f68000c1e1900 */
[----:B------:R-:W5:Y:S04]  /*06c0*/  LDG.E R19, desc[UR8][R2.64+0x18] ;  /* 0x0000180802137981 */ /* 0x000f68000c1e1900 */
[----:B------:R-:W5:Y:S01]  /*06d0*/  LDG.E R21, desc[UR8][R2.64+0x1c] ;  /* 0x00001c0802157981 */ /* 0x000f62000c1e1900 */
[----:B------:R-:W-:Y:S01]  /*06e0*/  UIADD3 UR4, UPT, UPT, UR4, 0x8, URZ ;  /* 0x0000000804047890 */ /* 0x000fe2000fffe0ff */
        /* <DEDUP_REMOVED lines=15> */
[----:B------:R-:W-:-:S09]  /*07e0*/  FSEL R6, R21, R6, P0 ;  /* 0x0000000615067208 */ /* 0x000fd20000000000 */
.L_x_3:
[----:B------:R-:W-:Y:S05]  /*07f0*/  BRA.U !UP1, `(.L_x_0) ;  /* 0x0000000109a07547 */ /* 0x000fea000b800000 */
[----:B------:R-:W-:Y:S02]  /*0800*/  UISETP.GE.U32.AND UP0, UPT, UR7, 0x4, UPT ;  /* 0x000000040700788c */ /* 0x000fe4000bf06070 */
[----:B------:R-:W-:-:S04]  /*0810*/  ULOP3.LUT UR5, UR5, 0x3, URZ, 0xc0, !UPT ;  /* 0x0000000305057892 */ /* 0x000fc8000f8ec0ff */
        /* <DEDUP_REMOVED lines=22> */
[----:B------:R-:W-:-:S09]  /*0980*/  FSEL R6, R13, R6, P0 ;  /* 0x000000060d067208 */ /* 0x000fd20000000000 */
.L_x_4:
[----:B------:R-:W-:Y:S05]  /*0990*/  BRA.U !UP1, `(.L_x_0) ;  /* 0x0000000109387547 */ /* 0x000fea000b800000 */
[----:B------:R-:W0:Y:S01]  /*09a0*/  LDC.64 R2, c[0x0][0x380] ;  /* 0x0000e000ff027b82 */ /* 0x000e220000000a00 */
[----:B------:R-:W-:Y:S01]  /*09b0*/  IADD3 R7, PT, PT, R0, UR4, RZ ;  /* 0x0000000400077c10 */ /* 0x000fe2000fffe0ff */
[----:B------:R-:W-:-:S04]  /*09c0*/  UIADD3 UR5, UPT, UPT, -UR5, URZ, URZ ;  /* 0x000000ff05057290 */ /* 0x000fc8000fffe1ff */
[----:B0-----:R-:W-:-:S04]  /*09d0*/  IMAD.WIDE.U32 R2, R7, 0x4, R2 ;  /* 0x0000000407027825 */ /* 0x001fc800078e0002 */
[----:B------:R-:W-:-:S07]  /*09e0*/  IMAD.MOV.U32 R7, RZ, RZ, R3 ;  /* 0x000000ffff077224 */ /* 0x000fce00078e0003 */
.L_x_5:
[----:B------:R-:W-:-:S06]  /*09f0*/  MOV R3, R7 ;  /* 0x0000000700037202 */ /* 0x000fcc0000000f00 */
[----:B------:R0:W2:Y:S01]  /*0a00*/  LDG.E R3, desc[UR8][R2.64] ;  /* 0x0000000802037981 */ /* 0x0000a2000c1e1900 */
[----:B------:R-:W-:-:S04]  /*0a10*/  UIADD3 UR5, UPT, UPT, UR5, 0x1, URZ ;  /* 0x0000000105057890 */ /* 0x000fc8000fffe0ff */
[----:B------:R-:W-:Y:S01]  /*0a20*/  UISETP.NE.AND UP0, UPT, UR5, URZ, UPT ;  /* 0x000000ff0500728c */ /* 0x000fe2000bf05270 */
[----:B0-----:R-:W-:-:S05]  /*0a30*/  IADD3 R2, P1, PT, R2, 0x4, RZ ;  /* 0x0000000402027810 */ /* 0x001fca0007f3e0ff */
[----:B------:R-:W-:Y:S01]  /*0a40*/  IMAD.X R7, RZ, RZ, R7, P1 ;  /* 0x000000ffff077224 */ /* 0x000fe200008e0607 */
[----:B--2---:R-:W-:-:S04]  /*0a50*/  FSETP.GT.AND P0, PT, R3, R6, PT ;  /* 0x000000060300720b */ /* 0x004fc80003f04000 */
[----:B------:R-:W-:Y:S01]  /*0a60*/  FSEL R6, R3, R6, P0 ;  /* 0x0000000603067208 */ /* 0x000fe20000000000 */
[----:B------:R-:W-:Y:S08]  /*0a70*/  BRA.U UP0, `(.L_x_5) ;  /* 0xfffffffd00dc7547 */ /* 0x000ff0000b83ffff */
.L_x_0:
[----:B------:R-:W0:Y:S01]  /*0a80*/  LDCU UR5, c[0x0][0x398] ;  /* 0x00007300ff0577ac */ /* 0x000e220008000800 */
[----:B------:R-:W-:Y:S01]  /*0a90*/  HFMA2 R7, -RZ, RZ, 0, 0 ;  /* 0x00000000ff077431 */ /* 0x000fe200000001ff */
[----:B0-----:R-:W-:-:S09]  /*0aa0*/  UISETP.GE.AND UP0, UPT, UR5, 0x1, UPT ;  /* 0x000000010500788c */ /* 0x001fd2000bf06270 */
[----:B------:R-:W-:Y:S05]  /*0ab0*/  BRA.U !UP0, `(.L_x_6) ;  /* 0x0000000d08447547 */ /* 0x000fea000b800000 */
[----:B------:R-:W-:Y:S01]  /*0ac0*/  UISETP.GE.U32.AND UP1, UPT, UR5, 0x8, UPT ;  /* 0x000000080500788c */ /* 0x000fe2000bf26070 */
[----:B------:R-:W-:Y:S01]  /*0ad0*/  MOV R7, RZ ;  /* 0x000000ff00077202 */ /* 0x000fe20000000f00 */
[----:B------:R-:W-:Y:S01]  /*0ae0*/  ULOP3.LUT UR7, UR5, 0x7, URZ, 0xc0, !UPT ;  /* 0x0000000705077892 */ /* 0x000fe2000f8ec0ff */
[----:B------:R-:W-:-:S03]  /*0af0*/  UMOV UR4, URZ ;  /* 0x000000ff00047c82 */ /* 0x000fc60008000000 */
[----:B------:R-:W-:-:S03]  /*0b00*/  UISETP.NE.AND UP0, UPT, UR7, URZ, UPT ;  /* 0x000000ff0700728c */ /* 0x000fc6000bf05270 */
[----:B------:R-:W-:Y:S08]  /*0b10*/  BRA.U !UP1, `(.L_x_7) ;  /* 0x00000005097c7547 */ /* 0x000ff0000b800000 */
[----:B------:R-:W0:Y:S01]  /*0b20*/  LDC.64 R2, c[0x0][0x380] ;  /* 0x0000e000ff027b82 */ /* 0x000e220000000a00 */
[----:B------:R-:W-:Y:S01]  /*0b30*/  ULOP3.LUT UR4, UR5, 0x7ffffff8, URZ, 0xc0, !UPT ;  /* 0x7ffffff805047892 */ /* 0x000fe2000f8ec0ff */
[----:B------:R-:W-:-:S03]  /*0b40*/  IMAD.MOV.U32 R7, RZ, RZ, RZ ;  /* 0x000000ffff077224 */ /* 0x000fc600078e00ff */
[----:B------:R-:W-:Y:S01]  /*0b50*/  UIADD3 UR6, UPT, UPT, -UR4, URZ, URZ ;  /* 0x000000ff04067290 */ /* 0x000fe2000fffe1ff */
[----:B0-----:R-:W-:-:S03]  /*0b60*/  IMAD.WIDE.U32 R2, R0, 0x4, R2 ;  /* 0x0000000400027825 */ /* 0x001fc600078e0002 */
[----:B------:R-:W-:-:S04]  /*0b70*/  IADD3 R8, P0, PT, R2, 0x10, RZ ;  /* 0x0000001002087810 */ /* 0x000fc80007f1e0ff */
[----:B------:R-:W-:-:S09]  /*0b80*/  IADD3.X R3, PT, PT, RZ, R3, RZ, P0, !PT ;  /* 0x00000003ff037210 */ /* 0x000fd200007fe4ff */
.L_x_8:
[----:B------:R-:W-:-:S05]  /*0b90*/  MOV R2, R8 ;  /* 0x0000000800027202 */ /* 0x000fca0000000f00 */
        /* <DEDUP_REMOVED lines=8> */
[----:B------:R-:W-:-:S02]  /*0c20*/  HFMA2 R13, -RZ, RZ, 3.7421875, 0 ;  /* 0x437c0000ff0d7431 */ /* 0x000fc400000001ff */
[----:B------:R-:W-:Y:S01]  /*0c30*/  IMAD.MOV.U32 R16, RZ, RZ, 0x3bbb989d ;  /* 0x3bbb989dff107424 */ /* 0x000fe200078e00ff */
[----:B------:R-:W-:-:S04]  /*0c40*/  UIADD3 UR6, UPT, UPT, UR6, 0x8, URZ ;  /* 0x0000000806067890 */ /* 0x000fc8000fffe0ff */
[----:B------:R-:W-:Y:S01]  /*0c50*/  UISETP.NE.AND UP1, UPT, UR6, URZ, UPT ;  /* 0x000000ff0600728c */ /* 0x000fe2000bf25270 */
[--C-:B--2---:R-:W-:Y:S01]  /*0c60*/  FADD R11, -R11, R6.reuse ;  /* 0x000000060b0b7221 */ /* 0x104fe20000000100 */
[----:B---3--:R-:W-:-:S03]  /*0c70*/  FADD R9, -R9, R6 ;  /* 0x0000000609097221 */ /* 0x008fc60000000100 */
[-C--:B------:R-:W-:Y:S01]  /*0c80*/  FFMA.SAT R12, R11, R16.reuse, 0.5 ;  /* 0x3f0000000b0c7423 */ /* 0x080fe20000002010 */
[----:B------:R-:W-:-:S03]  /*0c90*/  FFMA.SAT R10, R9, R16, 0.5 ;  /* 0x3f000000090a7423 */ /* 0x000fc60000002010 */
[-C--:B------:R-:W-:Y:S01]  /*0ca0*/  FFMA.RM R12, R12, R13.reuse, 12582913 ;  /* 0x4b4000010c0c7423 */ /* 0x080fe2000000400d */
[--C-:B----4-:R-:W-:Y:S01]  /*0cb0*/  FADD R25, -R25, R6.reuse ;  /* 0x0000000619197221 */ /* 0x110fe20000000100 */
[-C--:B------:R-:W-:Y:S02]  /*0cc0*/  FFMA.RM R10, R10, R13.reuse, 12582913 ;  /* 0x4b4000010a0a7423 */ /* 0x080fe4000000400d */
[----:B------:R-:W-:Y:S01]  /*0cd0*/  FADD R8, R12, -12583039 ;  /* 0xcb40007f0c087421 */ /* 0x000fe20000000000 */
[----:B-----5:R-:W-:Y:S01]  /*0ce0*/  FADD R23, -R23, R6 ;  /* 0x0000000617177221 */ /* 0x020fe20000000100 */
[-C--:B------:R-:W-:Y:S01]  /*0cf0*/  FFMA.SAT R18, R25, R16.reuse, 0.5 ;  /* 0x3f00000019127423 */ /* 0x080fe20000002010 */
[----:B------:R-:W-:Y:S01]  /*0d00*/  FADD R14, R10, -12583039 ;  /* 0xcb40007f0a0e7421 */ /* 0x000fe20000000000 */
[----:B------:R-:W-:Y:S01]  /*0d10*/  FFMA R8, R11, 1.4426950216293334961, -R8 ;  /* 0x3fb8aa3b0b087823 */ /* 0x000fe20000000808 */
[-C--:B------:R-:W-:Y:S01]  /*0d20*/  FFMA.SAT R20, R23, R16.reuse, 0.5 ;  /* 0x3f00000017147423 */ /* 0x080fe20000002010 */
[----:B------:R-:W-:Y:S01]  /*0d30*/  FADD R27, -R15, R6 ;  /* 0x000000060f1b7221 */ /* 0x000fe20000000100 */
[----:B------:R-:W-:Y:S01]  /*0d40*/  FFMA R14, R9, 1.4426950216293334961, -R14 ;  /* 0x3fb8aa3b090e7823 */ /* 0x000fe2000000080e */
[----:B------:R-:W-:Y:S01]  /*0d50*/  FFMA R8, R11, 1.925963033500011079e-08, R8 ;  /* 0x32a570600b087823 */ /* 0x000fe20000000008 */
[-C--:B------:R-:W-:Y:S01]  /*0d60*/  FFMA.RM R11, R18, R13.reuse, 12582913 ;  /* 0x4b400001120b7423 */ /* 0x080fe2000000400d */
[-C--:B------:R-:W-:Y:S01]  /*0d70*/  FFMA.SAT R26, R27, R16.reuse, 0.5 ;  /* 0x3f0000001b1a7423 */ /* 0x080fe20000002010 */
[----:B------:R-:W-:Y:S01]  /*0d80*/  FFMA R22, R9, 1.925963033500011079e-08, R14 ;  /* 0x32a5706009167823 */ /* 0x000fe2000000000e */
[-C--:B------:R-:W-:Y:S01]  /*0d90*/  FFMA.RM R9, R20, R13.reuse, 12582913 ;  /* 0x4b40000114097423 */ /* 0x080fe2000000400d */
[----:B------:R-:W-:Y:S01]  /*0da0*/  FADD R14, R11, -12583039 ;  /* 0xcb40007f0b0e7421 */ /* 0x000fe20000000000 */
[----:B------:R-:W-:Y:S01]  /*0db0*/  FADD R21, -R21, R6 ;  /* 0x0000000615157221 */ /* 0x000fe20000000100 */
[----:B------:R-:W0:Y:S01]  /*0dc0*/  MUFU.EX2 R8, R8 ;  /* 0x0000000800087308 */ /* 0x000e220000000800 */
[----:B------:R-:W-:Y:S01]  /*0dd0*/  FADD R20, R9, -12583039 ;  /* 0xcb40007f09147421 */ /* 0x000fe20000000000 */
[----:B------:R-:W-:Y:S01]  /*0de0*/  FFMA R18, R25, 1.4426950216293334961, -R14 ;  /* 0x3fb8aa3b19127823 */ /* 0x000fe2000000080e */
[-C--:B------:R-:W-:Y:S01]  /*0df0*/  FFMA.RM R14, R26, R13.reuse, 12582913 ;  /* 0x4b4000011a0e7423 */ /* 0x080fe2000000400d */
[----:B------:R-:W-:Y:S01]  /*0e00*/  FADD R19, -R19, R6 ;  /* 0x0000000613137221 */ /* 0x000fe20000000100 */
[----:B------:R-:W-:Y:S01]  /*0e10*/  FFMA R24, R23, 1.4426950216293334961, -R20 ;  /* 0x3fb8aa3b17187823 */ /* 0x000fe20000000814 */
[----:B------:R-:W-:Y:S01]  /*0e20*/  FFMA R20, R25, 1.925963033500011079e-08, R18 ;  /* 0x32a5706019147823 */ /* 0x000fe20000000012 */
[-C--:B------:R-:W-:Y:S01]  /*0e30*/  FFMA.SAT R18, R21, R16.reuse, 0.5 ;  /* 0x3f00000015127423 */ /* 0x080fe20000002010 */
[----:B------:R-:W-:Y:S01]  /*0e40*/  FADD R17, -R17, R6 ;  /* 0x0000000611117221 */ /* 0x000fe20000000100 */
[----:B------:R-:W-:Y:S01]  /*0e50*/  FFMA R23, R23, 1.925963033500011079e-08, R24 ;  /* 0x32a5706017177823 */ /* 0x000fe20000000018 */
[----:B------:R-:W-:Y:S01]  /*0e60*/  FADD R24, R14, -12583039 ;  /* 0xcb40007f0e187421 */ /* 0x000fe20000000000 */
[----:B------:R-:W-:Y:S01]  /*0e70*/  FFMA.RM R18, R18, R13, 12582913 ;  /* 0x4b40000112127423 */ /* 0x000fe2000000400d */
[----:B------:R-:W1:Y:S01]  /*0e80*/  MUFU.EX2 R15, R22 ;  /* 0x00000016000f7308 */ /* 0x000e620000000800 */
[----:B------:R-:W-:Y:S01]  /*0e90*/  FFMA.SAT R28, R17, R16, 0.5 ;  /* 0x3f000000111c7423 */ /* 0x000fe20000002010 */
[----:B------:R-:W-:Y:S01]  /*0ea0*/  FFMA R24, R27, 1.4426950216293334961, -R24 ;  /* 0x3fb8aa3b1b187823 */ /* 0x000fe20000000818 */
[C---:B------:R-:W-:Y:S01]  /*0eb0*/  FADD R26, R18.reuse, -12583039 ;  /* 0xcb40007f121a7421 */ /* 0x040fe20000000000 */
[----:B------:R-:W-:-:S02]  /*0ec0*/  SHF.L.U32 R18, R18, 0x17, RZ ;  /* 0x0000001712127819 */ /* 0x000fc400000006ff */
[----:B------:R-:W-:Y:S01]  /*0ed0*/  FFMA R27, R27, 1.925963033500011079e-08, R24 ;  /* 0x32a570601b1b7823 */ /* 0x000fe20000000018 */
[----:B------:R-:W-:Y:S01]  /*0ee0*/  FFMA R24, R21, 1.4426950216293334961, -R26 ;  /* 0x3fb8aa3b15187823 */ /* 0x000fe2000000081a */
[----:B------:R-:W-:Y:S01]  /*0ef0*/  FFMA.SAT R26, R19, R16, 0.5 ;  /* 0x3f000000131a7423 */ /* 0x000fe20000002010 */
[----:B------:R-:W2:Y:S02]  /*0f00*/  MUFU.EX2 R20, R20 ;  /* 0x0000001400147308 */ /* 0x000ea40000000800 */
[----:B------:R-:W-:Y:S01]  /*0f10*/  FFMA R24, R21, 1.925963033500011079e-08, R24 ;  /* 0x32a5706015187823 */ /* 0x000fe20000000018 */
[-C--:B------:R-:W-:Y:S01]  /*0f20*/  FFMA.RM R16, R26, R13.reuse, 12582913 ;  /* 0x4b4000011a107423 */ /* 0x080fe2000000400d */
[----:B------:R-:W-:Y:S01]  /*0f30*/  SHF.L.U32 R26, R12, 0x17, RZ ;  /* 0x000000170c1a7819 */ /* 0x000fe200000006ff */
[----:B------:R-:W-:Y:S02]  /*0f40*/  FFMA.RM R13, R28, R13, 12582913 ;  /* 0x4b4000011c0d7423 */ /* 0x000fe4000000400d */
[----:B------:R-:W-:Y:S01]  /*0f50*/  FADD R28, R16, -12583039 ;  /* 0xcb40007f101c7421 */ /* 0x000fe20000000000 */
[----:B------:R3:W4:Y:S01]  /*0f60*/  MUFU.EX2 R22, R23 ;  /* 0x0000001700167308 */ /* 0x0007220000000800 */
[----:B0-----:R-:W-:Y:S01]  /*0f70*/  FFMA R8, R26, R8, R7 ;  /* 0x000000081a087223 */ /* 0x001fe20000000007 */
[----:B------:R-:W-:Y:S01]  /*0f80*/  FADD R26, R13, -12583039 ;  /* 0xcb40007f0d1a7421 */ /* 0x000fe20000000000 */
[----:B------:R-:W-:-:S03]  /*0f90*/  FFMA R28, R19, 1.4426950216293334961, -R28 ;  /* 0x3fb8aa3b131c7823 */ /* 0x000fc6000000081c */
[----:B------:R-:W-:Y:S01]  /*0fa0*/  FFMA R26, R17, 1.4426950216293334961, -R26 ;  /* 0x3fb8aa3b111a7823 */ /* 0x000fe2000000081a */
[----:B------:R-:W-:Y:S01]  /*0fb0*/  FFMA R7, R19, 1.925963033500011079e-08, R28 ;  /* 0x32a5706013077823 */ /* 0x000fe2000000001c */
[----:B------:R-:W0:Y:S01]  /*0fc0*/  MUFU.EX2 R21, R27 ;  /* 0x0000001b00157308 */ /* 0x000e220000000800 */
[----:B---3--:R-:W-:Y:S01]  /*0fd0*/  IMAD.SHL.U32 R23, R10, 0x800000, RZ ;  /* 0x008000000a177824 */ /* 0x008fe200078e00ff */
[----:B------:R-:W-:Y:S01]  /*0fe0*/  SHF.L.U32 R10, R11, 0x17, RZ ;  /* 0x000000170b0a7819 */ /* 0x000fe200000006ff */
[----:B------:R-:W-:Y:S01]  /*0ff0*/  FFMA R26, R17, 1.925963033500011079e-08, R26 ;  /* 0x32a57060111a7823 */ /* 0x000fe2000000001a */
[----:B------:R-:W-:Y:S01]  /*1000*/  SHF.L.U32 R11, R16, 0x17, RZ ;  /* 0x00000017100b7819 */ /* 0x000fe200000006ff */
[----:B-1----:R-:W-:Y:S01]  /*1010*/  FFMA R15, R23, R15, R8 ;  /* 0x0000000f170f7223 */ /* 0x002fe20000000008 */
[----:B------:R-:W-:Y:S01]  /*1020*/  SHF.L.U32 R8, R9, 0x17, RZ ;  /* 0x0000001709087819 */ /* 0x000fe200000006ff */
[----:B------:R-:W-:Y:S01]  /*1030*/  IMAD.SHL.U32 R9, R14, 0x800000, RZ ;  /* 0x008000000e097824 */ /* 0x000fe200078e00ff */
[----:B------:R-:W1:Y:S01]  /*1040*/  MUFU.EX2 R12, R24 ;  /* 0x00000018000c7308 */ /* 0x000e620000000800 */
[----:B--2---:R-:W-:-:S04]  /*1050*/  FFMA R15, R10, R20, R15 ;  /* 0x000000140a0f7223 */ /* 0x004fc8000000000f */
[----:B----4-:R-:W-:-:S03]  /*1060*/  FFMA R8, R8, R22, R15 ;  /* 0x0000001608087223 */ /* 0x010fc6000000000f */
[----:B------:R-:W2:Y:S01]  /*1070*/  MUFU.EX2 R7, R7 ;  /* 0x0000000700077308 */ /* 0x000ea20000000800 */
[----:B0-----:R-:W-:Y:S01]  /*1080*/  FFMA R9, R9, R21, R8 ;  /* 0x0000001509097223 */ /* 0x001fe20000000008 */
[----:B------:R-:W-:Y:S01]  /*1090*/  IADD3 R8, P0, PT, R2, 0x20, RZ ;  /* 0x0000002002087810 */ /* 0x000fe20007f1e0ff */
[----:B------:R-:W-:-:S03]  /*10a0*/  IMAD.SHL.U32 R2, R13, 0x800000, RZ ;  /* 0x008000000d027824 */ /* 0x000fc600078e00ff */
[----:B------:R-:W-:Y:S02]  /*10b0*/  IADD3.X R3, PT, PT, RZ, R3, RZ, P0, !PT ;  /* 0x00000003ff037210 */ /* 0x000fe400007fe4ff */
[----:B------:R-:W0:Y:S01]  /*10c0*/  MUFU.EX2 R26, R26 ;  /* 0x0000001a001a7308 */ /* 0x000e220000000800 */
[----:B-1----:R-:W-:-:S04]  /*10d0*/  FFMA R12, R18, R12, R9 ;  /* 0x0000000c120c7223 */ /* 0x002fc80000000009 */
[----:B--2---:R-:W-:-:S04]  /*10e0*/  FFMA R7, R11, R7, R12 ;  /* 0x000000070b077223 */ /* 0x004fc8000000000c */
[----:B0-----:R-:W-:Y:S01]  /*10f0*/  FFMA R7, R2, R26, R7 ;  /* 0x0000001a02077223 */ /* 0x001fe20000000007 */
[----:B------:R-:W-:Y:S06]  /*1100*/  BRA.U UP1, `(.L_x_8) ;  /* 0xfffffff901a07547 */ /* 0x000fec000b83ffff */
.L_x_7:
        /* <DEDUP_REMOVED lines=8> */
[----:B------:R-:W-:-:S03]  /*1190*/  IADD3 R2, P0, PT, R0, UR4, RZ ;  /* 0x0000000400027c10 */ /* 0x000fc6000ff1e0ff */
[----:B0-----:R-:W-:-:S04]  /*11a0*/  IMAD.WIDE.U32 R8, R3, 0x4, R8 ;  /* 0x0000000403087825 */ /* 0x001fc800078e0008 */
[----:B------:R-:W-:Y:S01]  /*11b0*/  IMAD.X R3, RZ, RZ, RZ, P0 ;  /* 0x000000ffff037224 */ /* 0x000fe200000e06ff */
[C---:B-1----:R-:W-:Y:S01]  /*11c0*/  LEA R10, P0, R2.reuse, UR10, 0x2 ;  /* 0x0000000a020a7c11 */ /* 0x042fe2000f8010ff */
[----:B------:R-:W2:Y:S03]  /*11d0*/  LDG.E R9, desc[UR8][R8.64] ;  /* 0x0000000808097981 */ /* 0x000ea6000c1e1900 */
[----:B------:R-:W-:-:S05]  /*11e0*/  LEA.HI.X R11, R2, UR11, R3, 0x2, P0 ;  /* 0x0000000b020b7c11 */ /* 0x000fca00080f1403 */
[----:B------:R-:W3:Y:S04]  /*11f0*/  LDG.E R3, desc[UR8][R10.64+0x4] ;  /* 0x000004080a037981 */ /* 0x000ee8000c1e1900 */
[----:B------:R-:W4:Y:S04]  /*1200*/  LDG.E R13, desc[UR8][R10.64+0x8] ;  /* 0x000008080a0d7981 */ /* 0x000f28000c1e1900 */
[----:B------:R-:W5:Y:S01]  /*1210*/  LDG.E R15, desc[UR8][R10.64+0xc] ;  /* 0x00000c080a0f7981 */ /* 0x000f62000c1e1900 */
[----:B------:R-:W-:Y:S01]  /*1220*/  HFMA2 R17, -RZ, RZ, 3.7421875, 0 ;  /* 0x437c0000ff117431 */ /* 0x000fe200000001ff */
[----:B------:R-:W-:Y:S01]  /*1230*/  MOV R16, 0x3bbb989d ;  /* 0x3bbb989d00107802 */ /* 0x000fe20000000f00 */
[----:B------:R-:W-:Y:S01]  /*1240*/  UIADD3 UR4, UPT, UPT, UR4, 0x4, URZ ;  /* 0x0000000404047890 */ /* 0x000fe2000fffe0ff */
[----:B--2---:R-:W-:-:S04]  /*1250*/  FADD R12, -R9, R6 ;  /* 0x00000006090c7221 */ /* 0x004fc80000000100 */
[----:B------:R-:W-:-:S04]  /*1260*/  FFMA.SAT R2, R12, R16, 0.5 ;  /* 0x3f0000000c027423 */ /* 0x000fc80000002010 */
[----:B------:R-:W-:Y:S01]  /*1270*/  FFMA.RM R2, R2, R17, 12582913 ;  /* 0x4b40000102027423 */ /* 0x000fe20000004011 */
[----:B---3--:R-:W-:-:S03]  /*1280*/  FADD R14, -R3, R6 ;  /* 0x00000006030e7221 */ /* 0x008fc60000000100 */
[----:B------:R-:W-:Y:S01]  /*1290*/  FADD R3, R2, -12583039 ;  /* 0xcb40007f02037421 */ /* 0x000fe20000000000 */
[-C--:B------:R-:W-:Y:S01]  /*12a0*/  FFMA.SAT R8, R14, R16.reuse, 0.5 ;  /* 0x3f0000000e087423 */ /* 0x080fe20000002010 */
[--C-:B----4-:R-:W-:Y:S01]  /*12b0*/  FADD R9, -R13, R6.reuse ;  /* 0x000000060d097221 */ /* 0x110fe20000000100 */
[----:B------:R-:W-:Y:S02]  /*12c0*/  IMAD.SHL.U32 R2, R2, 0x800000, RZ ;  /* 0x0080000002027824 */ /* 0x000fe400078e00ff */
[----:B------:R-:W-:Y:S01]  /*12d0*/  FFMA R13, R12, 1.4426950216293334961, -R3 ;  /* 0x3fb8aa3b0c0d7823 */ /* 0x000fe20000000803 */
[-C--:B------:R-:W-:Y:S01]  /*12e0*/  FFMA.RM R3, R8, R17.reuse, 12582913 ;  /* 0x4b40000108037423 */ /* 0x080fe20000004011 */
[-C--:B------:R-:W-:Y:S01]  /*12f0*/  FFMA.SAT R8, R9, R16.reuse, 0.5 ;  /* 0x3f00000009087423 */ /* 0x080fe20000002010 */
[----:B-----5:R-:W-:Y:S01]  /*1300*/  FADD R15, -R15, R6 ;  /* 0x000000060f0f7221 */ /* 0x020fe20000000100 */
[----:B------:R-:W-:Y:S01]  /*1310*/  FFMA R10, R12, 1.925963033500011079e-08, R13 ;  /* 0x32a570600c0a7823 */ /* 0x000fe2000000000d */
[----:B------:R-:W-:Y:S01]  /*1320*/  FADD R11, R3, -12583039 ;  /* 0xcb40007f030b7421 */ /* 0x000fe20000000000 */
[-C--:B------:R-:W-:Y:S01]  /*1330*/  FFMA.RM R8, R8, R17.reuse, 12582913 ;  /* 0x4b40000108087423 */ /* 0x080fe20000004011 */
[----:B------:R-:W-:Y:S01]  /*1340*/  FFMA.SAT R13, R15, R16, 0.5 ;  /* 0x3f0000000f0d7423 */ /* 0x000fe20000002010 */
[----:B------:R-:W-:Y:S01]  /*1350*/  SHF.L.U32 R3, R3, 0x17, RZ ;  /* 0x0000001703037819 */ /* 0x000fe200000006ff */
[----:B------:R-:W-:Y:S01]  /*1360*/  FFMA R11, R14, 1.4426950216293334961, -R11 ;  /* 0x3fb8aa3b0e0b7823 */ /* 0x000fe2000000080b */
[----:B------:R-:W-:Y:S01]  /*1370*/  FADD R12, R8, -12583039 ;  /* 0xcb40007f080c7421 */ /* 0x000fe20000000000 */
[----:B------:R-:W-:Y:S01]  /*1380*/  FFMA.RM R13, R13, R17, 12582913 ;  /* 0x4b4000010d0d7423 */ /* 0x000fe20000004011 */
[----:B------:R-:W0:Y:S01]  /*1390*/  MUFU.EX2 R10, R10 ;  /* 0x0000000a000a7308 */ /* 0x000e220000000800 */
[----:B------:R-:W-:Y:S01]  /*13a0*/  FFMA R11, R14, 1.925963033500011079e-08, R11 ;  /* 0x32a570600e0b7823 */ /* 0x000fe2000000000b */
[----:B------:R-:W-:Y:S01]  /*13b0*/  FFMA R12, R9, 1.4426950216293334961, -R12 ;  /* 0x3fb8aa3b090c7823 */ /* 0x000fe2000000080c */
[----:B------:R-:W-:-:S03]  /*13c0*/  FADD R14, R13, -12583039 ;  /* 0xcb40007f0d0e7421 */ /* 0x000fc60000000000 */
[----:B------:R-:W-:Y:S01]  /*13d0*/  FFMA R12, R9, 1.925963033500011079e-08, R12 ;  /* 0x32a57060090c7823 */ /* 0x000fe2000000000c */
[C---:B------:R-:W-:Y:S01]  /*13e0*/  FFMA R14, R15.reuse, 1.4426950216293334961, -R14 ;  /* 0x3fb8aa3b0f0e7823 */ /* 0x040fe2000000080e */
[----:B------:R-:W1:Y:S03]  /*13f0*/  MUFU.EX2 R11, R11 ;  /* 0x0000000b000b7308 */ /* 0x000e660000000800 */
[----:B------:R-:W-:-:S05]  /*1400*/  FFMA R14, R15, 1.925963033500011079e-08, R14 ;  /* 0x32a570600f0e7823 */ /* 0x000fca000000000e */
[----:B------:R-:W2:Y:S01]  /*1410*/  MUFU.EX2 R12, R12 ;  /* 0x0000000c000c7308 */ /* 0x000ea20000000800 */
[----:B0-----:R-:W-:Y:S01]  /*1420*/  FFMA R2, R2, R10, R7 ;  /* 0x0000000a02027223 */ /* 0x001fe20000000007 */
[----:B------:R-:W-:Y:S01]  /*1430*/  SHF.L.U32 R7, R8, 0x17, RZ ;  /* 0x0000001708077819 */ /* 0x000fe200000006ff */
[----:B------:R-:W-:-:S05]  /*1440*/  IMAD.SHL.U32 R8, R13, 0x800000, RZ ;  /* 0x008000000d087824 */ /* 0x000fca00078e00ff */
[----:B------:R-:W0:Y:S01]  /*1450*/  MUFU.EX2 R14, R14 ;  /* 0x0000000e000e7308 */ /* 0x000e220000000800 */
[----:B-1----:R-:W-:-:S04]  /*1460*/  FFMA R2, R3, R11, R2 ;  /* 0x0000000b03027223 */ /* 0x002fc80000000002 */
[----:B--2---:R-:W-:-:S04]  /*1470*/  FFMA R7, R7, R12, R2 ;  /* 0x0000000c07077223 */ /* 0x004fc80000000002 */
[----:B0-----:R-:W-:-:S07]  /*1480*/  FFMA R7, R8, R14, R7 ;  /* 0x0000000e08077223 */ /* 0x001fce0000000007 */
.L_x_9:
[----:B------:R-:W-:Y:S05]  /*1490*/  BRA.U !UP1, `(.L_x_6) ;  /* 0x0000000109cc7547 */ /* 0x000fea000b800000 */
[----:B------:R-:W-:Y:S02]  /*14a0*/  UISETP.NE.AND UP0, UPT, UR6, 0x1, UPT ;  /* 0x000000010600788c */ /* 0x000fe4000bf05270 */
[----:B------:R-:W-:-:S04]  /*14b0*/  ULOP3.LUT UR5, UR5, 0x1, URZ, 0xc0, !UPT ;  /* 0x0000000105057892 */ /* 0x000fc8000f8ec0ff */
[----:B------:R-:W-:-:S03]  /*14c0*/  UISETP.NE.U32.AND UP1, UPT, UR5, 0x1, UPT ;  /* 0x000000010500788c */ /* 0x000fc6000bf25070 */
[----:B------:R-:W-:Y:S08]  /*14d0*/  BRA.U !UP0, `(.L_x_10) ;  /* 0x00000001087c7547 */ /* 0x000ff0000b800000 */
[----:B------:R-:W0:Y:S01]  /*14e0*/  LDC.64 R2, c[0x0][0x380] ;  /* 0x0000e000ff027b82 */ /* 0x000e220000000a00 */
[----:B------:R-:W1:Y:S01]  /*14f0*/  LDCU.64 UR6, c[0x0][0x380] ;  /* 0x00007000ff0677ac */ /* 0x000e620008000a00 */
[C---:B------:R-:W-:Y:S02]  /*1500*/  IADD3 R9, PT, PT, R0.reuse, UR4, RZ ;  /* 0x0000000400097c10 */ /* 0x040fe4000fffe0ff */
[----:B------:R-:W-:-:S03]  /*1510*/  IADD3 R10, P0, PT, R0, UR4, RZ ;  /* 0x00000004000a7c10 */ /* 0x000fc6000ff1e0ff */
[----:B0-----:R-:W-:Y:S01]  /*1520*/  IMAD.WIDE.U32 R2, R9, 0x4, R2 ;  /* 0x0000000409027825 */ /* 0x001fe200078e0002 */
[----:B------:R-:W-:Y:S02]  /*1530*/  IADD3.X R9, PT, PT, RZ, RZ, RZ, P0, !PT ;  /* 0x000000ffff097210 */ /* 0x000fe400007fe4ff */
[----:B-1----:R-:W-:-:S03]  /*1540*/  LEA R8, P0, R10, UR6, 0x2 ;  /* 0x000000060a087c11 */ /* 0x002fc6000f8010ff */
[----:B------:R-:W2:Y:S01]  /*1550*/  LDG.E R3, desc[UR8][R2.64] ;  /* 0x0000000802037981 */ /* 0x000ea2000c1e1900 */
[----:B------:R-:W-:-:S06]  /*1560*/  LEA.HI.X R9, R10, UR7, R9, 0x2, P0 ;  /* 0x000000070a097c11 */ /* 0x000fcc00080f1409 */
[----:B------:R-:W3:Y:S01]  /*1570*/  LDG.E R9, desc[UR8][R8.64+0x4] ;  /* 0x0000040808097981 */ /* 0x000ee2000c1e1900 */
[----:B------:R-:W-:Y:S01]  /*1580*/  IMAD.MOV.U32 R11, RZ, RZ, 0x3bbb989d ;  /* 0x3bbb989dff0b7424 */ /* 0x000fe200078e00ff */
[----:B------:R-:W-:Y:S01]  /*1590*/  MOV R13, 0x437c0000 ;  /* 0x437c0000000d7802 */ /* 0x000fe20000000f00 */
[----:B------:R-:W-:Y:S01]  /*15a0*/  UIADD3 UR4, UPT, UPT, UR4, 0x2, URZ ;  /* 0x0000000204047890 */ /* 0x000fe2000fffe0ff */
[----:B--2---:R-:W-:-:S04]  /*15b0*/  FADD R10, -R3, R6 ;  /* 0x00000006030a7221 */ /* 0x004fc80000000100 */
[----:B------:R-:W-:Y:S01]  /*15c0*/  FFMA.SAT R12, R10, R11, 0.5 ;  /* 0x3f0000000a0c7423 */ /* 0x000fe2000000200b */
[----:B---3--:R-:W-:-:S03]  /*15d0*/  FADD R14, -R9, R6 ;  /* 0x00000006090e7221 */ /* 0x008fc60000000100 */
[----:B------:R-:W-:Y:S01]  /*15e0*/  FFMA.RM R12, R12, R13, 12582913 ;  /* 0x4b4000010c0c7423 */ /* 0x000fe2000000400d */
[----:B------:R-:W-:-:S03]  /*15f0*/  FFMA.SAT R16, R14, R11, 0.5 ;  /* 0x3f0000000e107423 */ /* 0x000fc6000000200b */
[C---:B------:R-:W-:Y:S01]  /*1600*/  FADD R15, R12.reuse, -12583039 ;  /* 0xcb40007f0c0f7421 */ /* 0x040fe20000000000 */
[----:B------:R-:W-:Y:S01]  /*1610*/  SHF.L.U32 R12, R12, 0x17, RZ ;  /* 0x000000170c0c7819 */ /* 0x000fe200000006ff */
[----:B------:R-:W-:Y:S02]  /*1620*/  FFMA.RM R16, R16, R13, 12582913 ;  /* 0x4b40000110107423 */ /* 0x000fe4000000400d */
[----:B------:R-:W-:Y:S02]  /*1630*/  FFMA R15, R10, 1.4426950216293334961, -R15 ;  /* 0x3fb8aa3b0a0f7823 */ /* 0x000fe4000000080f */
[----:B------:R-:W-:Y:S02]  /*1640*/  FADD R3, R16, -12583039 ;  /* 0xcb40007f10037421 */ /* 0x000fe40000000000 */
[----:B------:R-:W-:Y:S01]  /*1650*/  FFMA R15, R10, 1.925963033500011079e-08, R15 ;  /* 0x32a570600a0f7823 */ /* 0x000fe2000000000f */
[----:B------:R-:W-:Y:S02]  /*1660*/  IMAD.SHL.U32 R16, R16, 0x800000, RZ ;  /* 0x0080000010107824 */ /* 0x000fe400078e00ff */
[----:B------:R-:W-:-:S03]  /*1670*/  FFMA R3, R14, 1.4426950216293334961, -R3 ;  /* 0x3fb8aa3b0e037823 */ /* 0x000fc60000000803 */
[----:B------:R-:W0:Y:S01]  /*1680*/  MUFU.EX2 R15, R15 ;  /* 0x0000000f000f7308 */ /* 0x000e220000000800 */
[----:B------:R-:W-:-:S07]  /*1690*/  FFMA R3, R14, 1.925963033500011079e-08, R3 ;  /* 0x32a570600e037823 */ /* 0x000fce0000000003 */
[----:B------:R-:W1:Y:S01]  /*16a0*/  MUFU.EX2 R3, R3 ;  /* 0x0000000300037308 */ /* 0x000e620000000800 */
[----:B0-----:R-:W-:-:S04]  /*16b0*/  FFMA R7, R12, R15, R7 ;  /* 0x0000000f0c077223 */ /* 0x001fc80000000007 */
[----:B-1----:R-:W-:-:S07]  /*16c0*/  FFMA R7, R16, R3, R7 ;  /* 0x0000000310077223 */ /* 0x002fce0000000007 */
.L_x_10:
[----:B------:R-:W-:Y:S05]  /*16d0*/  BRA.U UP1, `(.L_x_6) ;  /* 0x00000001013c7547 */ /* 0x000fea000b800000 */
[----:B------:R-:W0:Y:S01]  /*16e0*/  LDC.64 R2, c[0x0][0x380] ;  /* 0x0000e000ff027b82 */ /* 0x000e220000000a00 */
[----:B------:R-:W-:-:S05]  /*16f0*/  IADD3 R9, PT, PT, R0, UR4, RZ ;  /* 0x0000000400097c10 */ /* 0x000fca000fffe0ff */
[----:B0-----:R-:W-:-:S06]  /*1700*/  IMAD.WIDE.U32 R2, R9, 0x4, R2 ;  /* 0x0000000409027825 */ /* 0x001fcc00078e0002 */
[----:B------:R-:W2:Y:S01]  /*1710*/  LDG.E R3, desc[UR8][R2.64] ;  /* 0x0000000802037981 */ /* 0x000ea2000c1e1900 */
[----:B------:R-:W-:Y:S02]  /*1720*/  HFMA2 R9, -RZ, RZ, 0.96630859375, -0.0022525787353515625 ;  /* 0x3bbb989dff097431 */ /* 0x000fe400000001ff */
[----:B------:R-:W-:Y:S02]  /*1730*/  IMAD.MOV.U32 R11, RZ, RZ, 0x437c0000 ;  /* 0x437c0000ff0b7424 */ /* 0x000fe400078e00ff */
[----:B--2---:R-:W-:-:S04]  /*1740*/  FADD R0, -R3, R6 ;  /* 0x0000000603007221 */ /* 0x004fc80000000100 */
[----:B------:R-:W-:-:S04]  /*1750*/  FFMA.SAT R8, R0, R9, 0.5 ;  /* 0x3f00000000087423 */ /* 0x000fc80000002009 */
[----:B------:R-:W-:-:S04]  /*1760*/  FFMA.RM R8, R8, R11, 12582913 ;  /* 0x4b40000108087423 */ /* 0x000fc8000000400b */
[C---:B------:R-:W-:Y:S01]  /*1770*/  FADD R9, R8.reuse, -12583039 ;  /* 0xcb40007f08097421 */ /* 0x040fe20000000000 */
[----:B------:R-:W-:-:S03]  /*1780*/  SHF.L.U32 R8, R8, 0x17, RZ ;  /* 0x0000001708087819 */ /* 0x000fc600000006ff */
[----:B------:R-:W-:-:S04]  /*1790*/  FFMA R9, R0, 1.4426950216293334961, -R9 ;  /* 0x3fb8aa3b00097823 */ /* 0x000fc80000000809 */
[----:B------:R-:W-:-:S06]  /*17a0*/  FFMA R9, R0, 1.925963033500011079e-08, R9 ;  /* 0x32a5706000097823 */ /* 0x000fcc0000000009 */
[----:B------:R-:W0:Y:S02]  /*17b0*/  MUFU.EX2 R9, R9 ;  /* 0x0000000900097308 */ /* 0x000e240000000800 */
[----:B0-----:R-:W-:-:S07]  /*17c0*/  FFMA R7, R8, R9, R7 ;  /* 0x0000000908077223 */ /* 0x001fce0000000007 */
.L_x_6:
[----:B------:R-:W-:Y:S01]  /*17d0*/  MOV R0, 0x3bbb989d ;  /* 0x3bbb989d00007802 */ /* 0x000fe20000000f00 */
[----:B------:R-:W-:Y:S01]  /*17e0*/  FADD R5, -R5, R6 ;  /* 0x0000000605057221 */ /* 0x000fe20000000100 */
[----:B------:R-:W-:Y:S01]  /*17f0*/  IMAD.MOV.U32 R3, RZ, RZ, 0x437c0000 ;  /* 0x437c0000ff037424 */ /* 0x000fe200078e00ff */
[----:B------:R-:W0:Y:S01]  /*1800*/  MUFU.RCP R6, R7 ;  /* 0x0000000700067308 */ /* 0x000e220000001000 */
[----:B------:R-:W-:Y:S01]  /*1810*/  BSSY.RECONVERGENT B0, `(.L_x_11) ;  /* 0x0000014000007945 */ /* 0x000fe20003800200 */
[----:B------:R-:W-:-:S04]  /*1820*/  FFMA.SAT R0, R5, R0, 0.5 ;  /* 0x3f00000005007423 */ /* 0x000fc80000002000 */
[----:B------:R-:W-:-:S04]  /*1830*/  FFMA.RM R0, R0, R3, 12582913 ;  /* 0x4b40000100007423 */ /* 0x000fc80000004003 */
[C---:B------:R-:W-:Y:S01]  /*1840*/  FADD R2, R0.reuse, -12583039 ;  /* 0xcb40007f00027421 */ /* 0x040fe20000000000 */
[----:B------:R-:W-:-:S03]  /*1850*/  SHF.L.U32 R0, R0, 0x17, RZ ;  /* 0x0000001700007819 */ /* 0x000fc600000006ff */
[----:B------:R-:W-:-:S04]  /*1860*/  FFMA R2, R5, 1.4426950216293334961, -R2 ;  /* 0x3fb8aa3b05027823 */ /* 0x000fc80000000802 */
[----:B------:R-:W-:Y:S01]  /*1870*/  FFMA R2, R5, 1.925963033500011079e-08, R2 ;  /* 0x32a5706005027823 */ /* 0x000fe20000000002 */
[----:B0-----:R-:W-:-:S03]  /*1880*/  FFMA R5, R6, -R7, 1 ;  /* 0x3f80000006057423 */ /* 0x001fc60000000807 */
[----:B------:R-:W0:Y:S01]  /*1890*/  MUFU.EX2 R3, R2 ;  /* 0x0000000200037308 */ /* 0x000e220000000800 */
[----:B------:R-:W-:Y:S01]  /*18a0*/  FFMA R5, R6, R5, R6 ;  /* 0x0000000506057223 */ /* 0x000fe20000000006 */
[----:B0-----:R-:W-:-:S06]  /*18b0*/  FMUL R0, R0, R3 ;  /* 0x0000000300007220 */ /* 0x001fcc0000400000 */
[----:B------:R-:W0:Y:S01]  /*18c0*/  FCHK P0, R0, R7 ;  /* 0x0000000700007302 */ /* 0x000e220000000000 */
[----:B------:R-:W-:-:S04]  /*18d0*/  FFMA R6, R0, R5, RZ ;  /* 0x0000000500067223 */ /* 0x000fc800000000ff */
[----:B------:R-:W-:-:S04]  /*18e0*/  FFMA R3, R6, -R7, R0 ;  /* 0x8000000706037223 */ /* 0x000fc80000000000 */
[----:B------:R-:W-:Y:S01]  /*18f0*/  FFMA R9, R5, R3, R6 ;  /* 0x0000000305097223 */ /* 0x000fe20000000006 */
[----:B0-----:R-:W-:Y:S06]  /*1900*/  @!P0 BRA `(.L_x_12) ;  /* 0x0000000000108947 */ /* 0x001fec0003800000 */
[----:B------:R-:W-:Y:S02]  /*1910*/  MOV R3, R7 ;  /* 0x0000000700037202 */ /* 0x000fe40000000f00 */
[----:B------:R-:W-:-:S07]  /*1920*/  MOV R2, 0x1940 ;  /* 0x0000194000027802 */ /* 0x000fce0000000f00 */
[----:B------:R-:W-:Y:S05]  /*1930*/  CALL.REL.NOINC `($__internal_0_$__cuda_sm3x_div_rn_noftz_f32_slowpath) ;  /* 0x0000000000187944 */ /* 0x000fea0003c00000 */
[----:B------:R-:W-:-:S07]  /*1940*/  IMAD.MOV.U32 R9, RZ, RZ, R0 ;  /* 0x000000ffff097224 */ /* 0x000fce00078e0000 */
.L_x_12:
[----:B------:R-:W-:Y:S05]  /*1950*/  BSYNC.RECONVERGENT B0 ;  /* 0x0000000000007941 */ /* 0x000fea0003800200 */
.L_x_11:
[----:B------:R-:W0:Y:S02]  /*1960*/  LDC.64 R2, c[0x0][0x388] ;  /* 0x0000e200ff027b82 */ /* 0x000e240000000a00 */
[----:B0-----:R-:W-:-:S05]  /*1970*/  IMAD.WIDE R4, R4, 0x4, R2 ;  /* 0x0000000404047825 */ /* 0x001fca00078e0202 */
[----:B------:R-:W-:Y:S01]  /*1980*/  STG.E desc[UR8][R4.64], R9 ;  /* 0x0000000904007986 */ /* 0x000fe2000c101908 */
[----:B------:R-:W-:Y:S05]  /*1990*/  EXIT ;  /* 0x000000000000794d */ /* 0x000fea0003800000 */
        .weak           $__internal_0_$__cuda_sm3x_div_rn_noftz_f32_slowpath
        .type           $__internal_0_$__cuda_sm3x_div_rn_noftz_f32_slowpath,@function
        .size           $__internal_0_$__cuda_sm3x_div_rn_noftz_f32_slowpath,(.L_x_25 - $__internal_0_$__cuda_sm3x_div_rn_noftz_f32_slowpath)
$__internal_0_$__cuda_sm3x_div_rn_noftz_f32_slowpath:
[----:B------:R-:W-:Y:S01]  /*19a0*/  SHF.R.U32.HI R6, RZ, 0x17, R3 ;  /* 0x00000017ff067819 */ /* 0x000fe20000011603 */
[----:B------:R-:W-:Y:S01]  /*19b0*/  BSSY.RECONVERGENT B1, `(.L_x_13) ;  /* 0x0000063000017945 */ /* 0x000fe20003800200 */
[--C-:B------:R-:W-:Y:S02]  /*19c0*/  SHF.R.U32.HI R5, RZ, 0x17, R0.reuse ;  /* 0x00000017ff057819 */ /* 0x100fe40000011600 */
[----:B------:R-:W-:Y:S02]  /*19d0*/  LOP3.LUT R11, R6, 0xff, RZ, 0xc0, !PT ;  /* 0x000000ff060b7812 */ /* 0x000fe400078ec0ff */
[----:B------:R-:W-:Y:S01]  /*19e0*/  LOP3.LUT R8, R5, 0xff, RZ, 0xc0, !PT ;  /* 0x000000ff05087812 */ /* 0x000fe200078ec0ff */
[----:B------:R-:W-:Y:S01]  /*19f0*/  IMAD.MOV.U32 R5, RZ, RZ, R0 ;  /* 0x000000ffff057224 */ /* 0x000fe200078e0000 */
[----:B------:R-:W-:Y:S02]  /*1a00*/  IADD3 R9, PT, PT, R11, -0x1, RZ ;  /* 0xffffffff0b097810 */ /* 0x000fe40007ffe0ff */
[----:B------:R-:W-:-:S02]  /*1a10*/  IADD3 R7, PT, PT, R8, -0x1, RZ ;  /* 0xffffffff08077810 */ /* 0x000fc40007ffe0ff */
[----:B------:R-:W-:-:S04]  /*1a20*/  ISETP.GT.U32.AND P0, PT, R9, 0xfd, PT ;  /* 0x000000fd0900780c */ /* 0x000fc80003f04070 */
[----:B------:R-:W-:-:S13]  /*1a30*/  ISETP.GT.U32.OR P0, PT, R7, 0xfd, P0 ;  /* 0x000000fd0700780c */ /* 0x000fda0000704470 */
[----:B------:R-:W-:Y:S01]  /*1a40*/  @!P0 MOV R6, RZ ;  /* 0x000000ff00068202 */ /* 0x000fe20000000f00 */
[----:B------:R-:W-:Y:S06]  /*1a50*/  @!P0 BRA `(.L_x_14) ;  /* 0x00000000005c8947 */ /* 0x000fec0003800000 */
[----:B------:R-:W-:Y:S02]  /*1a60*/  FSETP.GTU.FTZ.AND P1, PT, |R3|, +INF , PT ;  /* 0x7f8000000300780b */ /* 0x000fe40003f3c200 */
[----:B------:R-:W-:-:S04]  /*1a70*/  FSETP.GTU.FTZ.AND P0, PT, |R0|, +INF , PT ;  /* 0x7f8000000000780b */ /* 0x000fc80003f1c200 */
[----:B------:R-:W-:-:S13]  /*1a80*/  PLOP3.LUT P0, PT, P0, P1, PT, 0xf8, 0x8f ;  /* 0x00000000008f781c */ /* 0x000fda0000703f70 */
[----:B------:R-:W-:Y:S05]  /*1a90*/  @P0 BRA `(.L_x_15) ;  /* 0x00000004004c0947 */ /* 0x000fea0003800000 */
[----:B------:R-:W-:-:S13]  /*1aa0*/  LOP3.LUT P0, RZ, R3, 0x7fffffff, R5, 0xc8, !PT ;  /* 0x7fffffff03ff7812 */ /* 0x000fda000780c805 */
[----:B------:R-:W-:Y:S05]  /*1ab0*/  @!P0 BRA `(.L_x_16) ;  /* 0x00000004003c8947 */ /* 0x000fea0003800000 */
[C---:B------:R-:W-:Y:S02]  /*1ac0*/  FSETP.NEU.FTZ.AND P2, PT, |R0|.reuse, +INF , PT ;  /* 0x7f8000000000780b */ /* 0x040fe40003f5d200 */
[----:B------:R-:W-:Y:S02]  /*1ad0*/  FSETP.NEU.FTZ.AND P1, PT, |R3|, +INF , PT ;  /* 0x7f8000000300780b */ /* 0x000fe40003f3d200 */
[----:B------:R-:W-:-:S11]  /*1ae0*/  FSETP.NEU.FTZ.AND P0, PT, |R0|, +INF , PT ;  /* 0x7f8000000000780b */ /* 0x000fd60003f1d200 */
[----:B------:R-:W-:Y:S05]  /*1af0*/  @!P1 BRA !P2, `(.L_x_16) ;  /* 0x00000004002c9947 */ /* 0x000fea0005000000 */
[----:B------:R-:W-:-:S04]  /*1b00*/  LOP3.LUT P2, RZ, R5, 0x7fffffff, RZ, 0xc0, !PT ;  /* 0x7fffffff05ff7812 */ /* 0x000fc8000784c0ff */
[----:B------:R-:W-:-:S13]  /*1b10*/  PLOP3.LUT P1, PT, P1, P2, PT, 0x2f, 0xf2 ;  /* 0x0000000000f2781c */ /* 0x000fda0000f24577 */
[----:B------:R-:W-:Y:S05]  /*1b20*/  @P1 BRA `(.L_x_17) ;  /* 0x0000000400181947 */ /* 0x000fea0003800000 */
[----:B------:R-:W-:-:S04]  /*1b30*/  LOP3.LUT P1, RZ, R3, 0x7fffffff, RZ, 0xc0, !PT ;  /* 0x7fffffff03ff7812 */ /* 0x000fc8000782c0ff */
[----:B------:R-:W-:-:S13]  /*1b40*/  PLOP3.LUT P0, PT, P0, P1, PT, 0x2f, 0xf2 ;  /* 0x0000000000f2781c */ /* 0x000fda0000702577 */
[----:B------:R-:W-:Y:S05]  /*1b50*/  @P0 BRA `(.L_x_18) ;  /* 0x0000000400000947 */ /* 0x000fea0003800000 */
[----:B------:R-:W-:Y:S02]  /*1b60*/  ISETP.GE.AND P0, PT, R7, RZ, PT ;  /* 0x000000ff0700720c */ /* 0x000fe40003f06270 */
[----:B------:R-:W-:-:S11]  /*1b70*/  ISETP.GE.AND P1, PT, R9, RZ, PT ;  /* 0x000000ff0900720c */ /* 0x000fd60003f26270 */
[----:B------:R-:W-:Y:S01]  /*1b80*/  @P0 MOV R6, RZ ;  /* 0x000000ff00060202 */ /* 0x000fe20000000f00 */
[----:B------:R-:W-:Y:S02]  /*1b90*/  @!P0 IMAD.MOV.U32 R6, RZ, RZ, -0x40 ;  /* 0xffffffc0ff068424 */ /* 0x000fe400078e00ff */
[----:B------:R-:W-:Y:S01]  /*1ba0*/  @!P0 FFMA R5, R0, 1.84467440737095516160e+19, RZ ;  /* 0x5f80000000058823 */ /* 0x000fe200000000ff */
[----:B------:R-:W-:Y:S02]  /*1bb0*/  @!P1 FFMA R3, R3, 1.84467440737095516160e+19, RZ ;  /* 0x5f80000003039823 */ /* 0x000fe400000000ff */
[----:B------:R-:W-:-:S07]  /*1bc0*/  @!P1 IADD3 R6, PT, PT, R6, 0x40, RZ ;  /* 0x0000004006069810 */ /* 0x000fce0007ffe0ff */
.L_x_14:
[----:B------:R-:W-:Y:S01]  /*1bd0*/  LEA R0, R11, 0xc0800000, 0x17 ;  /* 0xc08000000b007811 */ /* 0x000fe200078eb8ff */
[----:B------:R-:W-:Y:S01]  /*1be0*/  VIADD R8, R8, 0xffffff81 ;  /* 0xffffff8108087836 */ /* 0x000fe20000000000 */
[----:B------:R-:W-:Y:S02]  /*1bf0*/  BSSY.RECONVERGENT B2, `(.L_x_19) ;  /* 0x0000035000027945 */ /* 0x000fe40003800200 */
[----:B------:R-:W-:Y:S01]  /*1c00*/  IADD3 R3, PT, PT, -R0, R3, RZ ;  /* 0x0000000300037210 */ /* 0x000fe20007ffe1ff */
[----:B------:R-:W-:-:S03]  /*1c10*/  IMAD R0, R8, -0x800000, R5 ;  /* 0xff80000008007824 */ /* 0x000fc600078e0205 */
[----:B------:R-:W0:Y:S01]  /*1c20*/  MUFU.RCP R7, R3 ;  /* 0x0000000300077308 */ /* 0x000e220000001000 */
[----:B------:R-:W-:-:S04]  /*1c30*/  FADD.FTZ R9, -R3, -RZ ;  /* 0x800000ff03097221 */ /* 0x000fc80000010100 */
[----:B0-----:R-:W-:-:S04]  /*1c40*/  FFMA R10, R7, R9, 1 ;  /* 0x3f800000070a7423 */ /* 0x001fc80000000009 */
[----:B------:R-:W-:-:S04]  /*1c50*/  FFMA R12, R7, R10, R7 ;  /* 0x0000000a070c7223 */ /* 0x000fc80000000007 */
[----:B------:R-:W-:-:S04]  /*1c60*/  FFMA R5, R0, R12, RZ ;  /* 0x0000000c00057223 */ /* 0x000fc800000000ff */
[----:B------:R-:W-:-:S04]  /*1c70*/  FFMA R10, R9, R5, R0 ;  /* 0x00000005090a7223 */ /* 0x000fc80000000000 */
[----:B------:R-:W-:Y:S01]  /*1c80*/  FFMA R7, R12, R10, R5 ;  /* 0x0000000a0c077223 */ /* 0x000fe20000000005 */
[----:B------:R-:W-:-:S03]  /*1c90*/  IADD3 R5, PT, PT, R8, 0x7f, -R11 ;  /* 0x0000007f08057810 */ /* 0x000fc60007ffe80b */
[----:B------:R-:W-:Y:S01]  /*1ca0*/  FFMA R10, R9, R7, R0 ;  /* 0x00000007090a7223 */ /* 0x000fe20000000000 */
[----:B------:R-:W-:-:S03]  /*1cb0*/  IADD3 R5, PT, PT, R5, R6, RZ ;  /* 0x0000000605057210 */ /* 0x000fc60007ffe0ff */
[----:B------:R-:W-:-:S05]  /*1cc0*/  FFMA R0, R12, R10, R7 ;  /* 0x0000000a0c007223 */ /* 0x000fca0000000007 */
[----:B------:R-:W-:-:S04]  /*1cd0*/  SHF.R.U32.HI R3, RZ, 0x17, R0 ;  /* 0x00000017ff037819 */ /* 0x000fc80000011600 */
[----:B------:R-:W-:-:S04]  /*1ce0*/  LOP3.LUT R3, R3, 0xff, RZ, 0xc0, !PT ;  /* 0x000000ff03037812 */ /* 0x000fc800078ec0ff */
[----:B------:R-:W-:-:S05]  /*1cf0*/  IADD3 R9, PT, PT, R3, R5, RZ ;  /* 0x0000000503097210 */ /* 0x000fca0007ffe0ff */
[----:B------:R-:W-:-:S05]  /*1d00*/  VIADD R3, R9, 0xffffffff ;  /* 0xffffffff09037836 */ /* 0x000fca0000000000 */
[----:B------:R-:W-:-:S13]  /*1d10*/  ISETP.GE.U32.AND P0, PT, R3, 0xfe, PT ;  /* 0x000000fe0300780c */ /* 0x000fda0003f06070 */
[----:B------:R-:W-:Y:S05]  /*1d20*/  @!P0 BRA `(.L_x_20) ;  /* 0x0000000000808947 */ /* 0x000fea0003800000 */
[----:B------:R-:W-:-:S13]  /*1d30*/  ISETP.GT.AND P0, PT, R9, 0xfe, PT ;  /* 0x000000fe0900780c */ /* 0x000fda0003f04270 */
[----:B------:R-:W-:Y:S05]  /*1d40*/  @P0 BRA `(.L_x_21) ;  /* 0x00000000006c0947 */ /* 0x000fea0003800000 */
[----:B------:R-:W-:-:S13]  /*1d50*/  ISETP.GE.AND P0, PT, R9, 0x1, PT ;  /* 0x000000010900780c */ /* 0x000fda0003f06270 */
[----:B------:R-:W-:Y:S05]  /*1d60*/  @P0 BRA `(.L_x_22) ;  /* 0x0000000000740947 */ /* 0x000fea0003800000 */
[----:B------:R-:W-:Y:S02]  /*1d70*/  ISETP.GE.AND P0, PT, R9, -0x18, PT ;  /* 0xffffffe80900780c */ /* 0x000fe40003f06270 */
[----:B------:R-:W-:-:S11]  /*1d80*/  LOP3.LUT R0, R0, 0x80000000, RZ, 0xc0, !PT ;  /* 0x8000000000007812 */ /* 0x000fd600078ec0ff */
[----:B------:R-:W-:Y:S05]  /*1d90*/  @!P0 BRA `(.L_x_22) ;  /* 0x0000000000688947 */ /* 0x000fea0003800000 */
[CCC-:B------:R-:W-:Y:S01]  /*1da0*/  FFMA.RZ R3, R12.reuse, R10.reuse, R7.reuse ;  /* 0x0000000a0c037223 */ /* 0x1c0fe2000000c007 */
[C---:B------:R-:W-:Y:S01]  /*1db0*/  IADD3 R8, PT, PT, R9.reuse, 0x20, RZ ;  /* 0x0000002009087810 */ /* 0x040fe20007ffe0ff */
[CCC-:B------:R-:W-:Y:S01]  /*1dc0*/  FFMA.RM R6, R12.reuse, R10.reuse, R7.reuse ;  /* 0x0000000a0c067223 */ /* 0x1c0fe20000004007 */
[----:B------:R-:W-:Y:S02]  /*1dd0*/  ISETP.NE.AND P2, PT, R9, RZ, PT ;  /* 0x000000ff0900720c */ /* 0x000fe40003f45270 */
[----:B------:R-:W-:Y:S01]  /*1de0*/  LOP3.LUT R5, R3, 0x7fffff, RZ, 0xc0, !PT ;  /* 0x007fffff03057812 */ /* 0x000fe200078ec0ff */
[----:B------:R-:W-:Y:S01]  /*1df0*/  FFMA.RP R3, R12, R10, R7 ;  /* 0x0000000a0c037223 */ /* 0x000fe20000008007 */
[----:B------:R-:W-:Y:S02]  /*1e00*/  ISETP.NE.AND P1, PT, R9, RZ, PT ;  /* 0x000000ff0900720c */ /* 0x000fe40003f25270 */
[----:B------:R-:W-:Y:S02]  /*1e10*/  LOP3.LUT R5, R5, 0x800000, RZ, 0xfc, !PT ;  /* 0x0080000005057812 */ /* 0x000fe400078efcff */
[----:B------:R-:W-:-:S02]  /*1e20*/  IADD3 R7, PT, PT, -R9, RZ, RZ ;  /* 0x000000ff09077210 */ /* 0x000fc40007ffe1ff */
[----:B------:R-:W-:Y:S02]  /*1e30*/  SHF.L.U32 R8, R5, R8, RZ ;  /* 0x0000000805087219 */ /* 0x000fe400000006ff */
[----:B------:R-:W-:Y:S02]  /*1e40*/  FSETP.NEU.FTZ.AND P0, PT, R3, R6, PT ;  /* 0x000000060300720b */ /* 0x000fe40003f1d000 */
[----:B------:R-:W-:Y:S02]  /*1e50*/  SEL R6, R7, RZ, P2 ;  /* 0x000000ff07067207 */ /* 0x000fe40001000000 */
[----:B------:R-:W-:Y:S02]  /*1e60*/  ISETP.NE.AND P1, PT, R8, RZ, P1 ;  /* 0x000000ff0800720c */ /* 0x000fe40000f25270 */
[----:B------:R-:W-:Y:S02]  /*1e70*/  SHF.R.U32.HI R6, RZ, R6, R5 ;  /* 0x00000006ff067219 */ /* 0x000fe40000011605 */
[----:B------:R-:W-:-:S02]  /*1e80*/  PLOP3.LUT P0, PT, P0, P1, PT, 0xf8, 0x8f ;  /* 0x00000000008f781c */ /* 0x000fc40000703f70 */
[----:B------:R-:W-:Y:S02]  /*1e90*/  SHF.R.U32.HI R8, RZ, 0x1, R6 ;  /* 0x00000001ff087819 */ /* 0x000fe40000011606 */
[----:B------:R-:W-:-:S04]  /*1ea0*/  SEL R3, RZ, 0x1, !P0 ;  /* 0x00000001ff037807 */ /* 0x000fc80004000000 */
[----:B------:R-:W-:-:S04]  /*1eb0*/  LOP3.LUT R3, R3, 0x1, R8, 0xf8, !PT ;  /* 0x0000000103037812 */ /* 0x000fc800078ef808 */
[----:B------:R-:W-:-:S05]  /*1ec0*/  LOP3.LUT R3, R3, R6, RZ, 0xc0, !PT ;  /* 0x0000000603037212 */ /* 0x000fca00078ec0ff */
[----:B------:R-:W-:-:S05]  /*1ed0*/  IMAD.IADD R3, R8, 0x1, R3 ;  /* 0x0000000108037824 */ /* 0x000fca00078e0203 */
[----:B------:R-:W-:Y:S01]  /*1ee0*/  LOP3.LUT R0, R3, R0, RZ, 0xfc, !PT ;  /* 0x0000000003007212 */ /* 0x000fe200078efcff */
[----:B------:R-:W-:Y:S06]  /*1ef0*/  BRA `(.L_x_22) ;  /* 0x0000000000107947 */ /* 0x000fec0003800000 */
.L_x_21:
[----:B------:R-:W-:-:S04]  /*1f00*/  LOP3.LUT R0, R0, 0x80000000, RZ, 0xc0, !PT ;  /* 0x8000000000007812 */ /* 0x000fc800078ec0ff */
[----:B------:R-:W-:Y:S01]  /*1f10*/  LOP3.LUT R0, R0, 0x7f800000, RZ, 0xfc, !PT ;  /* 0x7f80000000007812 */ /* 0x000fe200078efcff */
[----:B------:R-:W-:Y:S06]  /*1f20*/  BRA `(.L_x_22) ;  /* 0x0000000000047947 */ /* 0x000fec0003800000 */
.L_x_20:
[----:B------:R-:W-:-:S07]  /*1f30*/  LEA R0, R5, R0, 0x17 ;  /* 0x0000000005007211 */ /* 0x000fce00078eb8ff */
.L_x_22:
[----:B------:R-:W-:Y:S05]  /*1f40*/  BSYNC.RECONVERGENT B2 ;  /* 0x0000000000027941 */ /* 0x000fea0003800200 */
.L_x_19:
[----:B------:R-:W-:Y:S05]  /*1f50*/  BRA `(.L_x_23) ;  /* 0x0000000000207947 */ /* 0x000fea0003800000 */
.L_x_18:
[----:B------:R-:W-:-:S04]  /*1f60*/  LOP3.LUT R0, R3, 0x80000000, R5, 0x48, !PT ;  /* 0x8000000003007812 */ /* 0x000fc800078e4805 */
[----:B------:R-:W-:Y:S01]  /*1f70*/  LOP3.LUT R0, R0, 0x7f800000, RZ, 0xfc, !PT ;  /* 0x7f80000000007812 */ /* 0x000fe200078efcff */
[----:B------:R-:W-:Y:S06]  /*1f80*/  BRA `(.L_x_23) ;  /* 0x0000000000147947 */ /* 0x000fec0003800000 */
.L_x_17:
[----:B------:R-:W-:Y:S01]  /*1f90*/  LOP3.LUT R0, R3, 0x80000000, R5, 0x48, !PT ;  /* 0x8000000003007812 */ /* 0x000fe200078e4805 */
[----:B------:R-:W-:Y:S06]  /*1fa0*/  BRA `(.L_x_23) ;  /* 0x00000000000c7947 */ /* 0x000fec0003800000 */
.L_x_16:
[----:B------:R-:W0:Y:S01]  /*1fb0*/  MUFU.RSQ R0, -QNAN ;  /* 0xffc0000000007908 */ /* 0x000e220000001400 */
[----:B------:R-:W-:Y:S05]  /*1fc0*/  BRA `(.L_x_23) ;  /* 0x0000000000047947 */ /* 0x000fea0003800000 */
.L_x_15:
[----:B------:R-:W-:-:S07]  /*1fd0*/  FADD.FTZ R0, R0, R3 ;  /* 0x0000000300007221 */ /* 0x000fce0000010000 */
.L_x_23:
[----:B------:R-:W-:Y:S05]  /*1fe0*/  BSYNC.RECONVERGENT B1 ;  /* 0x0000000000017941 */ /* 0x000fea0003800200 */
.L_x_13:
[----:B------:R-:W-:-:S04]  /*1ff0*/  HFMA2 R3, -RZ, RZ, 0, 0 ;  /* 0x00000000ff037431 */ /* 0x000fc800000001ff */
[----:B0-----:R-:W-:Y:S05]  /*2000*/  RET.REL.NODEC R2 `(_Z14softmin_kernelPKfPfiii) ;  /* 0xffffffdc02fc7950 */ /* 0x001fea0003c3ffff */
.L_x_24:
[----:B------:R-:W-:-:S00]  /*2010*/  BRA `(.L_x_24) ;  /* 0xfffffffc00fc7947 */ /* 0x000fc0000383ffff */
[----:B------:R-:W-:-:S00]  /*2020*/  NOP ;  /* 0x0000000000007918 */ /* 0x000fc00000000000 */
        /* <DEDUP_REMOVED lines=13> */
.L_x_25:


//--------------------- .nv.shared.reserved.0     --------------------------
	.section	.nv.shared.reserved.0,"aw",@nobits
	.weak		__nv_reservedSMEM_offset_0_alias
	.size		__nv_reservedSMEM_offset_0_alias, 0, 64
	.other		__nv_reservedSMEM_offset_0_alias,@"STO_CUDA_RESERVED_SHARED STV_DEFAULT"
__nv_reservedSMEM_offset_0_alias:
	.zero		0
	.zero		64


//--------------------- .nv.constant0._Z14softmin_kernelPKfPfiii --------------------------
	.section	.nv.constant0._Z14softmin_kernelPKfPfiii,"a",@progbits
	.sectionflags	@""
	.align	4
.nv.constant0._Z14softmin_kernelPKfPfiii:
	.zero		924


//--------------------- SYMBOLS --------------------------

	.type		.nv.reservedSmem.offset0,@object
	.size		.nv.reservedSmem.offset0,0x4
